	.target	sm_90a

	.elftype	@"ET_EXEC"


//--------------------- .note.nv.tkinfo           --------------------------
	.section	.note.nv.tkinfo,"",@"SHT_NOTE"
	.sectionflags	@"SHF_NOTE_NV_TKINFO"
	.tkinfo
        /*0018*/ 	.word	0x00000002
        /*0030*/ 	.string	""
        /*0030*/ 	.string	"ptxas"
        /*0030*/ 	.string	"Cuda compilation tools, release 13.0, V13.0.88"
        /*0030*/ 	.string	"Build cuda_13.0.r13.0/compiler.36424714_0"
        /*0030*/ 	.string	"-arch sm_90a -m 64 "



//--------------------- .note.nv.cuinfo           --------------------------
	.section	.note.nv.cuinfo,"",@"SHT_NOTE"
	.sectionflags	@"SHF_NOTE_NV_CUINFO"
        /*0018*/ 	.short	0x0002
        /*001a*/ 	.short	0x005a
        /*001c*/ 	.short	0x0082
	.zero		2


//--------------------- .nv.info                  --------------------------
	.section	.nv.info,"",@"SHT_CUDA_INFO"
	.align	4


	//----- nvinfo : EIATTR_REGCOUNT
	.align		4
        /*0000*/ 	.byte	0x04, 0x2f
        /*0002*/ 	.short	(.L_15 - .L_14)
	.align		4
.L_14:
        /*0004*/ 	.word	index@(_ZN7cutlass13device_kernelINS_4gemm6kernel13GemmUniversalIN4cute5tupleIJiiiiEEENS1_10collective13CollectiveMmaINS1_34MainloopSm90TmaGmmaWarpSpecializedILi11ENS5_IJNS4_1CILi1EEESB_SB_EEENS1_35KernelTmaWarpSpecializedCooperativeEEENS5_IJNSA_ILi256EEENSA_ILi64EEENSA_ILi32EEEEEENS_10bfloat16_tENS5_IJlSB_lEEESJ_SK_NS4_8TiledMMAINS4_8MMA_AtomIJNS4_4SM904GMMA27MMA_64x64x16_F32BF16BF16_SSILNSO_5MajorE0ELSQ_0ELNSO_7ScaleInE1ELSR_1EEEEEENS4_6LayoutINS5_IJNSA_ILi2EEESB_SB_EEENS5_IJSB_NSA_ILi0EEESX_EEEEENS5_IJNS4_10UnderscoreES10_S10_EEEEENS4_13SM90_TMA_LOADENS4_14ComposedLayoutINS4_7SwizzleILi2ELi4ELi3EEENS4_18smem_ptr_flag_bitsILi16EEENSU_INS5_IJNSA_ILi8EEESH_EEENS5_IJSH_SB_EEEEEEEvNS4_8identityES13_S1D_vS1E_EENS_8epilogue10collective6detail29Sm90TmaWarpSpecializedAdapterINS1H_15DefaultEpilogueISJ_SK_SK_NS1G_6thread17LinearCombinationISJ_Li1EffLNS1L_9ScaleType4KindE0ELNS_15FloatRoundStyleE2ESJ_EENS1_15EpilogueDefaultEEEEEvvEEEEvNT_6ParamsE)
        /*0008*/ 	.word	0x000000a8


	//----- nvinfo : EIATTR_FRAME_SIZE
	.align		4
.L_15:
        /*000c*/ 	.byte	0x04, 0x11
        /*000e*/ 	.short	(.L_17 - .L_16)
	.align		4
.L_16:
        /*0010*/ 	.word	index@(_ZN7cutlass13device_kernelINS_4gemm6kernel13GemmUniversalIN4cute5tupleIJiiiiEEENS1_10collective13CollectiveMmaINS1_34MainloopSm90TmaGmmaWarpSpecializedILi11ENS5_IJNS4_1CILi1EEESB_SB_EEENS1_35KernelTmaWarpSpecializedCooperativeEEENS5_IJNSA_ILi256EEENSA_ILi64EEENSA_ILi32EEEEEENS_10bfloat16_tENS5_IJlSB_lEEESJ_SK_NS4_8TiledMMAINS4_8MMA_AtomIJNS4_4SM904GMMA27MMA_64x64x16_F32BF16BF16_SSILNSO_5MajorE0ELSQ_0ELNSO_7ScaleInE1ELSR_1EEEEEENS4_6LayoutINS5_IJNSA_ILi2EEESB_SB_EEENS5_IJSB_NSA_ILi0EEESX_EEEEENS5_IJNS4_10UnderscoreES10_S10_EEEEENS4_13SM90_TMA_LOADENS4_14ComposedLayoutINS4_7SwizzleILi2ELi4ELi3EEENS4_18smem_ptr_flag_bitsILi16EEENSU_INS5_IJNSA_ILi8EEESH_EEENS5_IJSH_SB_EEEEEEEvNS4_8identityES13_S1D_vS1E_EENS_8epilogue10collective6detail29Sm90TmaWarpSpecializedAdapterINS1H_15DefaultEpilogueISJ_SK_SK_NS1G_6thread17LinearCombinationISJ_Li1EffLNS1L_9ScaleType4KindE0ELNS_15FloatRoundStyleE2ESJ_EENS1_15EpilogueDefaultEEEEEvvEEEEvNT_6ParamsE)
        /*0014*/ 	.word	0x00000000


	//----- nvinfo : EIATTR_MIN_STACK_SIZE
	.align		4
.L_17:
        /*0018*/ 	.byte	0x04, 0x12
        /*001a*/ 	.short	(.L_19 - .L_18)
	.align		4
.L_18:
        /*001c*/ 	.word	index@(_ZN7cutlass13device_kernelINS_4gemm6kernel13GemmUniversalIN4cute5tupleIJiiiiEEENS1_10collective13CollectiveMmaINS1_34MainloopSm90TmaGmmaWarpSpecializedILi11ENS5_IJNS4_1CILi1EEESB_SB_EEENS1_35KernelTmaWarpSpecializedCooperativeEEENS5_IJNSA_ILi256EEENSA_ILi64EEENSA_ILi32EEEEEENS_10bfloat16_tENS5_IJlSB_lEEESJ_SK_NS4_8TiledMMAINS4_8MMA_AtomIJNS4_4SM904GMMA27MMA_64x64x16_F32BF16BF16_SSILNSO_5MajorE0ELSQ_0ELNSO_7ScaleInE1ELSR_1EEEEEENS4_6LayoutINS5_IJNSA_ILi2EEESB_SB_EEENS5_IJSB_NSA_ILi0EEESX_EEEEENS5_IJNS4_10UnderscoreES10_S10_EEEEENS4_13SM90_TMA_LOADENS4_14ComposedLayoutINS4_7SwizzleILi2ELi4ELi3EEENS4_18smem_ptr_flag_bitsILi16EEENSU_INS5_IJNSA_ILi8EEESH_EEENS5_IJSH_SB_EEEEEEEvNS4_8identityES13_S1D_vS1E_EENS_8epilogue10collective6detail29Sm90TmaWarpSpecializedAdapterINS1H_15DefaultEpilogueISJ_SK_SK_NS1G_6thread17LinearCombinationISJ_Li1EffLNS1L_9ScaleType4KindE0ELNS_15FloatRoundStyleE2ESJ_EENS1_15EpilogueDefaultEEEEEvvEEEEvNT_6ParamsE)
        /*0020*/ 	.word	0x00000000
.L_19:


//--------------------- .nv.compat                --------------------------
	.section	.nv.compat,"",@"SHT_CUDA_COMPAT_INFO"
	.align	4
        /*0000*/ 	.byte	0x02, 0x09, 0x01, 0x00, 0x02, 0x02, 0x04, 0x00, 0x02, 0x05, 0x05, 0x00, 0x03, 0x07, 0x01, 0x01
        /*0010*/ 	.byte	0x02, 0x03, 0x01, 0x00, 0x02, 0x06, 0x01, 0x00, 0x04, 0x0b, 0x08, 0x00, 0x00, 0x00, 0x00, 0x00
        /*0020*/ 	.byte	0x00, 0x00, 0x00, 0x00


//--------------------- .nv.info._ZN7cutlass13device_kernelINS_4gemm6kernel13GemmUniversalIN4cute5tupleIJiiiiEEENS1_10collective13CollectiveMmaINS1_34MainloopSm90TmaGmmaWarpSpecializedILi11ENS5_IJNS4_1CILi1EEESB_SB_EEENS1_35KernelTmaWarpSpecializedCooperativeEEENS5_IJNSA_ILi256EEENSA_ILi64EEENSA_ILi32EEEEEENS_10bfloat16_tENS5_IJlSB_lEEESJ_SK_NS4_8TiledMMAINS4_8MMA_AtomIJNS4_4SM904GMMA27MMA_64x64x16_F32BF16BF16_SSILNSO_5MajorE0ELSQ_0ELNSO_7ScaleInE1ELSR_1EEEEEENS4_6LayoutINS5_IJNSA_ILi2EEESB_SB_EEENS5_IJSB_NSA_ILi0EEESX_EEEEENS5_IJNS4_10UnderscoreES10_S10_EEEEENS4_13SM90_TMA_LOADENS4_14ComposedLayoutINS4_7SwizzleILi2ELi4ELi3EEENS4_18smem_ptr_flag_bitsILi16EEENSU_INS5_IJNSA_ILi8EEESH_EEENS5_IJSH_SB_EEEEEEEvNS4_8identityES13_S1D_vS1E_EENS_8epilogue10collective6detail29Sm90TmaWarpSpecializedAdapterINS1H_15DefaultEpilogueISJ_SK_SK_NS1G_6thread17LinearCombinationISJ_Li1EffLNS1L_9ScaleType4KindE0ELNS_15FloatRoundStyleE2ESJ_EENS1_15EpilogueDefaultEEEEEvvEEEEvNT_6ParamsE --------------------------
	.section	.nv.info._ZN7cutlass13device_kernelINS_4gemm6kernel13GemmUniversalIN4cute5tupleIJiiiiEEENS1_10collective13CollectiveMmaINS1_34MainloopSm90TmaGmmaWarpSpecializedILi11ENS5_IJNS4_1CILi1EEESB_SB_EEENS1_35KernelTmaWarpSpecializedCooperativeEEENS5_IJNSA_ILi256EEENSA_ILi64EEENSA_ILi32EEEEEENS_10bfloat16_tENS5_IJlSB_lEEESJ_SK_NS4_8TiledMMAINS4_8MMA_AtomIJNS4_4SM904GMMA27MMA_64x64x16_F32BF16BF16_SSILNSO_5MajorE0ELSQ_0ELNSO_7ScaleInE1ELSR_1EEEEEENS4_6LayoutINS5_IJNSA_ILi2EEESB_SB_EEENS5_IJSB_NSA_ILi0EEESX_EEEEENS5_IJNS4_10UnderscoreES10_S10_EEEEENS4_13SM90_TMA_LOADENS4_14ComposedLayoutINS4_7SwizzleILi2ELi4ELi3EEENS4_18smem_ptr_flag_bitsILi16EEENSU_INS5_IJNSA_ILi8EEESH_EEENS5_IJSH_SB_EEEEEEEvNS4_8identityES13_S1D_vS1E_EENS_8epilogue10collective6detail29Sm90TmaWarpSpecializedAdapterINS1H_15DefaultEpilogueISJ_SK_SK_NS1G_6thread17LinearCombinationISJ_Li1EffLNS1L_9ScaleType4KindE0ELNS_15FloatRoundStyleE2ESJ_EENS1_15EpilogueDefaultEEEEEvvEEEEvNT_6ParamsE,"",@"SHT_CUDA_INFO"
	.sectionflags	@""
	.align	4


	//----- nvinfo : EIATTR_CUDA_API_VERSION
	.align		4
        /*0000*/ 	.byte	0x04, 0x37
        /*0002*/ 	.short	(.L_21 - .L_20)
.L_20:
        /*0004*/ 	.word	0x00000082


	//----- nvinfo : EIATTR_KPARAM_INFO
	.align		4
.L_21:
        /*0008*/ 	.byte	0x04, 0x17
        /*000a*/ 	.short	(.L_23 - .L_22)
.L_22:
        /*000c*/ 	.word	0x00000000
        /*0010*/ 	.short	0x0000
        /*0012*/ 	.short	0x0070
        /*0014*/ 	.byte	0x00, 0xf0, 0x01, 0x10


	//----- nvinfo : EIATTR_SPARSE_MMA_MASK
	.align		4
.L_23:
        /*0018*/ 	.byte	0x03, 0x50
        /*001a*/ 	.short	0x0000


	//----- nvinfo : EIATTR_MAXREG_COUNT
	.align		4
        /*001c*/ 	.byte	0x03, 0x1b
        /*001e*/ 	.short	0x00a8


	//----- nvinfo : EIATTR_NUM_BARRIERS
	.align		4
        /*0020*/ 	.byte	0x02, 0x4c
        /*0022*/ 	.byte	0x01
	.zero		1


	//----- nvinfo : EIATTR_EXTERNS
	.align		4
        /*0024*/ 	.byte	0x04, 0x0f
        /*0026*/ 	.short	(.L_25 - .L_24)


	//   ....[0]....
	.align		4
.L_24:
        /*0028*/ 	.word	index@(__assertfail)


	//----- nvinfo : EIATTR_MERCURY_ISA_VERSION
	.align		4
.L_25:
        /*002c*/ 	.byte	0x03, 0x5f
        /*002e*/ 	.short	0x0101


	//----- nvinfo : EIATTR_INT_WARP_WIDE_INSTR_OFFSETS
	.align		4
        /*0030*/ 	.byte	0x04, 0x31
        /*0032*/ 	.short	(.L_27 - .L_26)


	//   ....[0]....
.L_26:
        /*0034*/ 	.word	0x00000490


	//   ....[1]....
        /*0038*/ 	.word	0x000004a0


	//   ....[2]....
        /*003c*/ 	.word	0x000005e0


	//----- nvinfo : EIATTR_COOP_GROUP_MASK_REGIDS
	.align		4
.L_27:
        /*0040*/ 	.byte	0x04, 0x29
        /*0042*/ 	.short	(.L_29 - .L_28)


	//   ....[0]....
.L_28:
        /*0044*/ 	.word	0xffffffff


	//   ....[1]....
        /*0048*/ 	.word	0xffffffff


	//   ....[2]....
        /*004c*/ 	.word	0xffffffff


	//   ....[3]....
        /*0050*/ 	.word	0xffffffff


	//   ....[4]....
        /*0054*/ 	.word	0xffffffff


	//----- nvinfo : EIATTR_COOP_GROUP_INSTR_OFFSETS
	.align		4
.L_29:
        /*0058*/ 	.byte	0x04, 0x28
        /*005a*/ 	.short	(.L_31 - .L_30)


	//   ....[0]....
.L_30:
        /*005c*/ 	.word	0x00000060


	//   ....[1]....
        /*0060*/ 	.word	0x00000070


	//   ....[2]....
        /*0064*/ 	.word	0x00000130


	//   ....[3]....
        /*0068*/ 	.word	0x000003d0


	//   ....[4]....
        /*006c*/ 	.word	0x000012f0


	//----- nvinfo : EIATTR_REG_RECONFIG
	.align		4
.L_31:
        /*0070*/ 	.byte	0x01, 0x54
	.zero		2


	//----- nvinfo : EIATTR_SYSCALL_OFFSETS
	.align		4
        /*0074*/ 	.byte	0x04, 0x46
        /*0076*/ 	.short	(.L_33 - .L_32)


	//   ....[0]....
.L_32:
        /*0078*/ 	.word	0x000014e0


	//----- nvinfo : EIATTR_MBARRIER_INSTR_OFFSETS
	.align		4
.L_33:
        /*007c*/ 	.byte	0x04, 0x39
        /*007e*/ 	.short	(.L_35 - .L_34)


	//   ....[0]....
.L_34:
        /*0080*/ 	.word	0x00000250
        /*0084*/ 	.word	0x000000ff
        /*0088*/ 	.word	0x00000000
        /*008c*/ 	.short	0x0100
        /*008e*/ 	.byte	0x08
	.zero		1


	//   ....[1]....
        /*0090*/ 	.word	0x00000260
        /*0094*/ 	.word	0x000000ff
        /*0098*/ 	.word	0x00000058
        /*009c*/ 	.short	0x0100
        /*009e*/ 	.byte	0x08
	.zero		1


	//   ....[2]....
        /*00a0*/ 	.word	0x00000270
        /*00a4*/ 	.word	0x000000ff
        /*00a8*/ 	.word	0x00000008
        /*00ac*/ 	.short	0x0100
        /*00ae*/ 	.byte	0x08
	.zero		1


	//   ....[3]....
        /*00b0*/ 	.word	0x00000280
        /*00b4*/ 	.word	0x000000ff
        /*00b8*/ 	.word	0x00000060
        /*00bc*/ 	.short	0x0100
        /*00be*/ 	.byte	0x08
	.zero		1


	//   ....[4]....
        /*00c0*/ 	.word	0x00000290
        /*00c4*/ 	.word	0x000000ff
        /*00c8*/ 	.word	0x00000010
        /*00cc*/ 	.short	0x0100
        /*00ce*/ 	.byte	0x08
	.zero		1


	//   ....[5]....
        /*00d0*/ 	.word	0x000002a0
        /*00d4*/ 	.word	0x000000ff
        /*00d8*/ 	.word	0x00000068
        /*00dc*/ 	.short	0x0100
        /*00de*/ 	.byte	0x08
	.zero		1


	//   ....[6]....
        /*00e0*/ 	.word	0x000002b0
        /*00e4*/ 	.word	0x000000ff
        /*00e8*/ 	.word	0x00000018
        /*00ec*/ 	.short	0x0100
        /*00ee*/ 	.byte	0x08
	.zero		1


	//   ....[7]....
        /*00f0*/ 	.word	0x000002c0
        /*00f4*/ 	.word	0x000000ff
        /*00f8*/ 	.word	0x00000070
        /*00fc*/ 	.short	0x0100
        /*00fe*/ 	.byte	0x08
	.zero		1


	//   ....[8]....
        /*0100*/ 	.word	0x000002d0
        /*0104*/ 	.word	0x000000ff
        /*0108*/ 	.word	0x00000020
        /*010c*/ 	.short	0x0100
        /*010e*/ 	.byte	0x08
	.zero		1


	//   ....[9]....
        /*0110*/ 	.word	0x000002e0
        /*0114*/ 	.word	0x000000ff
        /*0118*/ 	.word	0x00000078
        /*011c*/ 	.short	0x0100
        /*011e*/ 	.byte	0x08
	.zero		1


	//   ....[10]....
        /*0120*/ 	.word	0x000002f0
        /*0124*/ 	.word	0x000000ff
        /*0128*/ 	.word	0x00000028
        /*012c*/ 	.short	0x0100
        /*012e*/ 	.byte	0x08
	.zero		1


	//   ....[11]....
        /*0130*/ 	.word	0x00000300
        /*0134*/ 	.word	0x000000ff
        /*0138*/ 	.word	0x00000080
        /*013c*/ 	.short	0x0100
        /*013e*/ 	.byte	0x08
	.zero		1


	//   ....[12]....
        /*0140*/ 	.word	0x00000310
        /*0144*/ 	.word	0x000000ff
        /*0148*/ 	.word	0x00000030
        /*014c*/ 	.short	0x0100
        /*014e*/ 	.byte	0x08
	.zero		1


	//   ....[13]....
        /*0150*/ 	.word	0x00000320
        /*0154*/ 	.word	0x000000ff
        /*0158*/ 	.word	0x00000088
        /*015c*/ 	.short	0x0100
        /*015e*/ 	.byte	0x08
	.zero		1


	//   ....[14]....
        /*0160*/ 	.word	0x00000330
        /*0164*/ 	.word	0x000000ff
        /*0168*/ 	.word	0x00000038
        /*016c*/ 	.short	0x0100
        /*016e*/ 	.byte	0x08
	.zero		1


	//   ....[15]....
        /*0170*/ 	.word	0x00000340
        /*0174*/ 	.word	0x000000ff
        /*0178*/ 	.word	0x00000090
        /*017c*/ 	.short	0x0100
        /*017e*/ 	.byte	0x08
	.zero		1


	//   ....[16]....
        /*0180*/ 	.word	0x00000350
        /*0184*/ 	.word	0x000000ff
        /*0188*/ 	.word	0x00000040
        /*018c*/ 	.short	0x0100
        /*018e*/ 	.byte	0x08
	.zero		1


	//   ....[17]....
        /*0190*/ 	.word	0x00000360
        /*0194*/ 	.word	0x000000ff
        /*0198*/ 	.word	0x00000098
        /*019c*/ 	.short	0x0100
        /*019e*/ 	.byte	0x08
	.zero		1


	//   ....[18]....
        /*01a0*/ 	.word	0x00000370
        /*01a4*/ 	.word	0x000000ff
        /*01a8*/ 	.word	0x00000048
        /*01ac*/ 	.short	0x0100
        /*01ae*/ 	.byte	0x08
	.zero		1


	//   ....[19]....
        /*01b0*/ 	.word	0x00000380
        /*01b4*/ 	.word	0x000000ff
        /*01b8*/ 	.word	0x000000a0
        /*01bc*/ 	.short	0x0100
        /*01be*/ 	.byte	0x08
	.zero		1


	//   ....[20]....
        /*01c0*/ 	.word	0x00000390
        /*01c4*/ 	.word	0x000000ff
        /*01c8*/ 	.word	0x00000050
        /*01cc*/ 	.short	0x0100
        /*01ce*/ 	.byte	0x08
	.zero		1


	//   ....[21]....
        /*01d0*/ 	.word	0x000003a0
        /*01d4*/ 	.word	0x000000ff
        /*01d8*/ 	.word	0x000000a8
        /*01dc*/ 	.short	0x0100
        /*01de*/ 	.byte	0x08
	.zero		1


	//   ....[22]....
        /*01e0*/ 	.word	0x00000660
        /*01e4*/ 	.word	0x000000ff
        /*01e8*/ 	.word	0x000000c0
        /*01ec*/ 	.short	0x0100
        /*01ee*/ 	.byte	0x08
	.zero		1


	//   ....[23]....
        /*01f0*/ 	.word	0x000006e0
        /*01f4*/ 	.word	0x000000ff
        /*01f8*/ 	.word	0x000000c8
        /*01fc*/ 	.short	0x0100
        /*01fe*/ 	.byte	0x08
	.zero		1


	//   ....[24]....
        /*0200*/ 	.word	0x00001560
        /*0204*/ 	.word	0x00000003
        /*0208*/ 	.word	0x00000000
        /*020c*/ 	.short	0x010a
        /*020e*/ 	.byte	0x3f
	.zero		1


	//   ....[25]....
        /*0210*/ 	.word	0x000015c0
        /*0214*/ 	.word	0x00000003
        /*0218*/ 	.word	0x00000000
        /*021c*/ 	.short	0x010a
        /*021e*/ 	.byte	0x3f
	.zero		1


	//   ....[26]....
        /*0220*/ 	.word	0x000018f0
        /*0224*/ 	.word	0x000000ff
        /*0228*/ 	.word	0x00000000
        /*022c*/ 	.short	0x010a
        /*022e*/ 	.byte	0x04
	.zero		1


	//   ....[27]....
        /*0230*/ 	.word	0x00001930
        /*0234*/ 	.word	0x000000ff
        /*0238*/ 	.word	0x00000000
        /*023c*/ 	.short	0x010a
        /*023e*/ 	.byte	0x04
	.zero		1


	//   ....[28]....
        /*0240*/ 	.word	0x00001b70
        /*0244*/ 	.word	0x000000ff
        /*0248*/ 	.word	0x00000000
        /*024c*/ 	.short	0x0101
        /*024e*/ 	.byte	0x04
	.zero		1


	//   ....[29]....
        /*0250*/ 	.word	0x00001d50
        /*0254*/ 	.word	0x000000ff
        /*0258*/ 	.word	0x00000000
        /*025c*/ 	.short	0x0101
        /*025e*/ 	.byte	0x06
	.zero		1


	//   ....[30]....
        /*0260*/ 	.word	0x00007a90
        /*0264*/ 	.word	0x0000000e
        /*0268*/ 	.word	0x00000058
        /*026c*/ 	.short	0x010a
        /*026e*/ 	.byte	0x3f
	.zero		1


	//   ....[31]....
        /*0270*/ 	.word	0x00007e20
        /*0274*/ 	.word	0x00000006
        /*0278*/ 	.word	0x000000c8
        /*027c*/ 	.short	0x0101
        /*027e*/ 	.byte	0x3f
	.zero		1


	//   ....[32]....
        /*0280*/ 	.word	0x00008540
        /*0284*/ 	.word	0x00000007
        /*0288*/ 	.word	0x00000000
        /*028c*/ 	.short	0x010a
        /*028e*/ 	.byte	0x3f
	.zero		1


	//   ....[33]....
        /*0290*/ 	.word	0x000085c0
        /*0294*/ 	.word	0x00000009
        /*0298*/ 	.word	0x00000000
        /*029c*/ 	.short	0x010a
        /*029e*/ 	.byte	0x3f
	.zero		1


	//   ....[34]....
        /*02a0*/ 	.word	0x00008650
        /*02a4*/ 	.word	0x00000006
        /*02a8*/ 	.word	0x00000000
        /*02ac*/ 	.short	0x010a
        /*02ae*/ 	.byte	0x3f
	.zero		1


	//   ....[35]....
        /*02b0*/ 	.word	0x000086e0
        /*02b4*/ 	.word	0x00000009
        /*02b8*/ 	.word	0x00000000
        /*02bc*/ 	.short	0x010a
        /*02be*/ 	.byte	0x3f
	.zero		1


	//   ....[36]....
        /*02c0*/ 	.word	0x00008770
        /*02c4*/ 	.word	0x00000006
        /*02c8*/ 	.word	0x00000000
        /*02cc*/ 	.short	0x010a
        /*02ce*/ 	.byte	0x3f
	.zero		1


	//   ....[37]....
        /*02d0*/ 	.word	0x00008800
        /*02d4*/ 	.word	0x00000009
        /*02d8*/ 	.word	0x00000000
        /*02dc*/ 	.short	0x010a
        /*02de*/ 	.byte	0x3f
	.zero		1


	//   ....[38]....
        /*02e0*/ 	.word	0x00008890
        /*02e4*/ 	.word	0x00000006
        /*02e8*/ 	.word	0x00000000
        /*02ec*/ 	.short	0x010a
        /*02ee*/ 	.byte	0x3f
	.zero		1


	//   ....[39]....
        /*02f0*/ 	.word	0x00008920
        /*02f4*/ 	.word	0x00000009
        /*02f8*/ 	.word	0x00000000
        /*02fc*/ 	.short	0x010a
        /*02fe*/ 	.byte	0x3f
	.zero		1


	//   ....[40]....
        /*0300*/ 	.word	0x000089b0
        /*0304*/ 	.word	0x00000006
        /*0308*/ 	.word	0x00000000
        /*030c*/ 	.short	0x010a
        /*030e*/ 	.byte	0x3f
	.zero		1


	//   ....[41]....
        /*0310*/ 	.word	0x00008a40
        /*0314*/ 	.word	0x00000009
        /*0318*/ 	.word	0x00000000
        /*031c*/ 	.short	0x010a
        /*031e*/ 	.byte	0x3f
	.zero		1


	//   ....[42]....
        /*0320*/ 	.word	0x00008ad0
        /*0324*/ 	.word	0x00000003
        /*0328*/ 	.word	0x00000000
        /*032c*/ 	.short	0x010a
        /*032e*/ 	.byte	0x3f
	.zero		1


	//   ....[43]....
        /*0330*/ 	.word	0x00008b30
        /*0334*/ 	.word	0x00000003
        /*0338*/ 	.word	0x00000000
        /*033c*/ 	.short	0x010a
        /*033e*/ 	.byte	0x3f
	.zero		1


	//   ....[44]....
        /*0340*/ 	.word	0x00008b90
        /*0344*/ 	.word	0x00000004
        /*0348*/ 	.word	0x00000000
        /*034c*/ 	.short	0x010a
        /*034e*/ 	.byte	0x3f
	.zero		1


	//   ....[45]....
        /*0350*/ 	.word	0x00008c60
        /*0354*/ 	.word	0x0000000e
        /*0358*/ 	.word	0x00000058
        /*035c*/ 	.short	0x010a
        /*035e*/ 	.byte	0x3f
	.zero		1


	//   ....[46]....
        /*0360*/ 	.word	0x00008d30
        /*0364*/ 	.word	0x00000007
        /*0368*/ 	.word	0x00000000
        /*036c*/ 	.short	0x010a
        /*036e*/ 	.byte	0x3f
	.zero		1


	//   ....[47]....
        /*0370*/ 	.word	0x00008d80
        /*0374*/ 	.word	0x00000009
        /*0378*/ 	.word	0x00000000
        /*037c*/ 	.short	0x010a
        /*037e*/ 	.byte	0x3f
	.zero		1


	//   ....[48]....
        /*0380*/ 	.word	0x00008dd0
        /*0384*/ 	.word	0x00000006
        /*0388*/ 	.word	0x00000000
        /*038c*/ 	.short	0x010a
        /*038e*/ 	.byte	0x3f
	.zero		1


	//   ....[49]....
        /*0390*/ 	.word	0x00008e20
        /*0394*/ 	.word	0x00000009
        /*0398*/ 	.word	0x00000000
        /*039c*/ 	.short	0x010a
        /*039e*/ 	.byte	0x3f
	.zero		1


	//   ....[50]....
        /*03a0*/ 	.word	0x00008e70
        /*03a4*/ 	.word	0x00000006
        /*03a8*/ 	.word	0x00000000
        /*03ac*/ 	.short	0x010a
        /*03ae*/ 	.byte	0x3f
	.zero		1


	//   ....[51]....
        /*03b0*/ 	.word	0x00008ec0
        /*03b4*/ 	.word	0x00000009
        /*03b8*/ 	.word	0x00000000
        /*03bc*/ 	.short	0x010a
        /*03be*/ 	.byte	0x3f
	.zero		1


	//   ....[52]....
        /*03c0*/ 	.word	0x00008f10
        /*03c4*/ 	.word	0x00000006
        /*03c8*/ 	.word	0x00000000
        /*03cc*/ 	.short	0x010a
        /*03ce*/ 	.byte	0x3f
	.zero		1


	//   ....[53]....
        /*03d0*/ 	.word	0x00008f60
        /*03d4*/ 	.word	0x00000009
        /*03d8*/ 	.word	0x00000000
        /*03dc*/ 	.short	0x010a
        /*03de*/ 	.byte	0x3f
	.zero		1


	//   ....[54]....
        /*03e0*/ 	.word	0x00008fb0
        /*03e4*/ 	.word	0x00000006
        /*03e8*/ 	.word	0x00000000
        /*03ec*/ 	.short	0x010a
        /*03ee*/ 	.byte	0x3f
	.zero		1


	//   ....[55]....
        /*03f0*/ 	.word	0x00009000
        /*03f4*/ 	.word	0x00000009
        /*03f8*/ 	.word	0x00000000
        /*03fc*/ 	.short	0x010a
        /*03fe*/ 	.byte	0x3f
	.zero		1


	//----- nvinfo : EIATTR_NUM_MBARRIERS
	.align		4
.L_35:
        /*0400*/ 	.byte	0x03, 0x38
        /*0402*/ 	.short	0x0018


	//----- nvinfo : EIATTR_EXIT_INSTR_OFFSETS
	.align		4
        /*0404*/ 	.byte	0x04, 0x1c
        /*0406*/ 	.short	(.L_37 - .L_36)


	//   ....[0]....
.L_36:
        /*0408*/ 	.word	0x00000780


	//   ....[1]....
        /*040c*/ 	.word	0x00001050


	//   ....[2]....
        /*0410*/ 	.word	0x00007170


	//   ....[3]....
        /*0414*/ 	.word	0x000077a0


	//   ....[4]....
        /*0418*/ 	.word	0x00008b20


	//----- nvinfo : EIATTR_MAX_THREADS
	.align		4
.L_37:
        /*041c*/ 	.byte	0x04, 0x05
        /*041e*/ 	.short	(.L_39 - .L_38)
.L_38:
        /*0420*/ 	.word	0x00000180
        /*0424*/ 	.word	0x00000001
        /*0428*/ 	.word	0x00000001


	//----- nvinfo : EIATTR_CRS_STACK_SIZE
	.align		4
.L_39:
        /*042c*/ 	.byte	0x04, 0x1e
        /*042e*/ 	.short	(.L_41 - .L_40)
.L_40:
        /*0430*/ 	.word	0x00000000


	//----- nvinfo : EIATTR_CBANK_PARAM_SIZE
	.align		4
.L_41:
        /*0434*/ 	.byte	0x03, 0x19
        /*0436*/ 	.short	0x0470


	//----- nvinfo : EIATTR_PARAM_CBANK
	.align		4
        /*0438*/ 	.byte	0x04, 0x0a
        /*043a*/ 	.short	(.L_43 - .L_42)
	.align		4
.L_42:
        /*043c*/ 	.word	index@(.nv.constant0._ZN7cutlass13device_kernelINS_4gemm6kernel13GemmUniversalIN4cute5tupleIJiiiiEEENS1_10collective13CollectiveMmaINS1_34MainloopSm90TmaGmmaWarpSpecializedILi11ENS5_IJNS4_1CILi1EEESB_SB_EEENS1_35KernelTmaWarpSpecializedCooperativeEEENS5_IJNSA_ILi256EEENSA_ILi64EEENSA_ILi32EEEEEENS_10bfloat16_tENS5_IJlSB_lEEESJ_SK_NS4_8TiledMMAINS4_8MMA_AtomIJNS4_4SM904GMMA27MMA_64x64x16_F32BF16BF16_SSILNSO_5MajorE0ELSQ_0ELNSO_7ScaleInE1ELSR_1EEEEEENS4_6LayoutINS5_IJNSA_ILi2EEESB_SB_EEENS5_IJSB_NSA_ILi0EEESX_EEEEENS5_IJNS4_10UnderscoreES10_S10_EEEEENS4_13SM90_TMA_LOADENS4_14ComposedLayoutINS4_7SwizzleILi2ELi4ELi3EEENS4_18smem_ptr_flag_bitsILi16EEENSU_INS5_IJNSA_ILi8EEESH_EEENS5_IJSH_SB_EEEEEEEvNS4_8identityES13_S1D_vS1E_EENS_8epilogue10collective6detail29Sm90TmaWarpSpecializedAdapterINS1H_15DefaultEpilogueISJ_SK_SK_NS1G_6thread17LinearCombinationISJ_Li1EffLNS1L_9ScaleType4KindE0ELNS_15FloatRoundStyleE2ESJ_EENS1_15EpilogueDefaultEEEEEvvEEEEvNT_6ParamsE)
        /*0440*/ 	.short	0x0210
        /*0442*/ 	.short	0x0470


	//----- nvinfo : EIATTR_SW_WAR
	.align		4
.L_43:
        /*0444*/ 	.byte	0x04, 0x36
        /*0446*/ 	.short	(.L_45 - .L_44)
.L_44:
        /*0448*/ 	.word	0x00000008
.L_45:


//--------------------- .nv.callgraph             --------------------------
	.section	.nv.callgraph,"",@"SHT_CUDA_CALLGRAPH"
	.align	4
	.sectionentsize	8
	.align		4
        /*0000*/ 	.word	0x00000000
	.align		4
        /*0004*/ 	.word	0xffffffff
	.align		4
        /*0008*/ 	.word	index@(_ZN7cutlass13device_kernelINS_4gemm6kernel13GemmUniversalIN4cute5tupleIJiiiiEEENS1_10collective13CollectiveMmaINS1_34MainloopSm90TmaGmmaWarpSpecializedILi11ENS5_IJNS4_1CILi1EEESB_SB_EEENS1_35KernelTmaWarpSpecializedCooperativeEEENS5_IJNSA_ILi256EEENSA_ILi64EEENSA_ILi32EEEEEENS_10bfloat16_tENS5_IJlSB_lEEESJ_SK_NS4_8TiledMMAINS4_8MMA_AtomIJNS4_4SM904GMMA27MMA_64x64x16_F32BF16BF16_SSILNSO_5MajorE0ELSQ_0ELNSO_7ScaleInE1ELSR_1EEEEEENS4_6LayoutINS5_IJNSA_ILi2EEESB_SB_EEENS5_IJSB_NSA_ILi0EEESX_EEEEENS5_IJNS4_10UnderscoreES10_S10_EEEEENS4_13SM90_TMA_LOADENS4_14ComposedLayoutINS4_7SwizzleILi2ELi4ELi3EEENS4_18smem_ptr_flag_bitsILi16EEENSU_INS5_IJNSA_ILi8EEESH_EEENS5_IJSH_SB_EEEEEEEvNS4_8identityES13_S1D_vS1E_EENS_8epilogue10collective6detail29Sm90TmaWarpSpecializedAdapterINS1H_15DefaultEpilogueISJ_SK_SK_NS1G_6thread17LinearCombinationISJ_Li1EffLNS1L_9ScaleType4KindE0ELNS_15FloatRoundStyleE2ESJ_EENS1_15EpilogueDefaultEEEEEvvEEEEvNT_6ParamsE)
	.align		4
        /*000c*/ 	.word	index@(__assertfail)
	.align		4
        /*0010*/ 	.word	0x00000000
	.align		4
        /*0014*/ 	.word	0xfffffffe
	.align		4
        /*0018*/ 	.word	0x00000000
	.align		4
        /*001c*/ 	.word	0xfffffffd
	.align		4
        /*0020*/ 	.word	0x00000000
	.align		4
        /*0024*/ 	.word	0xfffffffc


//--------------------- .nv.constant4             --------------------------
	.section	.nv.constant4,"a",@progbits
	.align	8
	.align		8
.nv.constant4:
        /*0000*/ 	.dword	__assertfail
	.align		8
        /*0008*/ 	.dword	__unnamed_1
	.align		8
        /*0010*/ 	.dword	_ZN40_INTERNAL_b2facbee_4_k_cu_88daeaa2_166554cuda3std3__45__cpo5beginE
	.align		8
        /*0018*/ 	.dword	_ZN40_INTERNAL_b2facbee_4_k_cu_88daeaa2_166554cuda3std3__45__cpo3endE
	.align		8
        /*0020*/ 	.dword	_ZN40_INTERNAL_b2facbee_4_k_cu_88daeaa2_166554cuda3std3__45__cpo6cbeginE
	.align		8
        /*0028*/ 	.dword	_ZN40_INTERNAL_b2facbee_4_k_cu_88daeaa2_166554cuda3std3__45__cpo4cendE
	.align		8
        /*0030*/ 	.dword	_ZN40_INTERNAL_b2facbee_4_k_cu_88daeaa2_166554cuda3std3__442_GLOBAL__N__b2facbee_4_k_cu_88daeaa2_166556ignoreE
	.align		8
        /*0038*/ 	.dword	_ZN40_INTERNAL_b2facbee_4_k_cu_88daeaa2_166554cuda3std3__419piecewise_constructE
	.align		8
        /*0040*/ 	.dword	_ZN40_INTERNAL_b2facbee_4_k_cu_88daeaa2_166554cuda3std3__48in_placeE
	.align		8
        /*0048*/ 	.dword	_ZN40_INTERNAL_b2facbee_4_k_cu_88daeaa2_166554cuda3std6ranges3__45__cpo4swapE
	.align		8
        /*0050*/ 	.dword	_ZN40_INTERNAL_b2facbee_4_k_cu_88daeaa2_166554cuda3std6ranges3__45__cpo9iter_moveE
	.align		8
        /*0058*/ 	.dword	_ZN40_INTERNAL_b2facbee_4_k_cu_88daeaa2_166554cute7productE
	.align		8
        /*0060*/ 	.dword	_ZN40_INTERNAL_b2facbee_4_k_cu_88daeaa2_166554cute1_E
	.align		8
        /*0068*/ 	.dword	$str$22
	.align		8
        /*0070*/ 	.dword	$str$23


//--------------------- .text._ZN7cutlass13device_kernelINS_4gemm6kernel13GemmUniversalIN4cute5tupleIJiiiiEEENS1_10collective13CollectiveMmaINS1_34MainloopSm90TmaGmmaWarpSpecializedILi11ENS5_IJNS4_1CILi1EEESB_SB_EEENS1_35KernelTmaWarpSpecializedCooperativeEEENS5_IJNSA_ILi256EEENSA_ILi64EEENSA_ILi32EEEEEENS_10bfloat16_tENS5_IJlSB_lEEESJ_SK_NS4_8TiledMMAINS4_8MMA_AtomIJNS4_4SM904GMMA27MMA_64x64x16_F32BF16BF16_SSILNSO_5MajorE0ELSQ_0ELNSO_7ScaleInE1ELSR_1EEEEEENS4_6LayoutINS5_IJNSA_ILi2EEESB_SB_EEENS5_IJSB_NSA_ILi0EEESX_EEEEENS5_IJNS4_10UnderscoreES10_S10_EEEEENS4_13SM90_TMA_LOADENS4_14ComposedLayoutINS4_7SwizzleILi2ELi4ELi3EEENS4_18smem_ptr_flag_bitsILi16EEENSU_INS5_IJNSA_ILi8EEESH_EEENS5_IJSH_SB_EEEEEEEvNS4_8identityES13_S1D_vS1E_EENS_8epilogue10collective6detail29Sm90TmaWarpSpecializedAdapterINS1H_15DefaultEpilogueISJ_SK_SK_NS1G_6thread17LinearCombinationISJ_Li1EffLNS1L_9ScaleType4KindE0ELNS_15FloatRoundStyleE2ESJ_EENS1_15EpilogueDefaultEEEEEvvEEEEvNT_6ParamsE --------------------------
	.section	.text._ZN7cutlass13device_kernelINS_4gemm6kernel13GemmUniversalIN4cute5tupleIJiiiiEEENS1_10collective13CollectiveMmaINS1_34MainloopSm90TmaGmmaWarpSpecializedILi11ENS5_IJNS4_1CILi1EEESB_SB_EEENS1_35KernelTmaWarpSpecializedCooperativeEEENS5_IJNSA_ILi256EEENSA_ILi64EEENSA_ILi32EEEEEENS_10bfloat16_tENS5_IJlSB_lEEESJ_SK_NS4_8TiledMMAINS4_8MMA_AtomIJNS4_4SM904GMMA27MMA_64x64x16_F32BF16BF16_SSILNSO_5MajorE0ELSQ_0ELNSO_7ScaleInE1ELSR_1EEEEEENS4_6LayoutINS5_IJNSA_ILi2EEESB_SB_EEENS5_IJSB_NSA_ILi0EEESX_EEEEENS5_IJNS4_10UnderscoreES10_S10_EEEEENS4_13SM90_TMA_LOADENS4_14ComposedLayoutINS4_7SwizzleILi2ELi4ELi3EEENS4_18smem_ptr_flag_bitsILi16EEENSU_INS5_IJNSA_ILi8EEESH_EEENS5_IJSH_SB_EEEEEEEvNS4_8identityES13_S1D_vS1E_EENS_8epilogue10collective6detail29Sm90TmaWarpSpecializedAdapterINS1H_15DefaultEpilogueISJ_SK_SK_NS1G_6thread17LinearCombinationISJ_Li1EffLNS1L_9ScaleType4KindE0ELNS_15FloatRoundStyleE2ESJ_EENS1_15EpilogueDefaultEEEEEvvEEEEvNT_6ParamsE,"ax",@progbits
	.align	128
.text._ZN7cutlass13device_kernelINS_4gemm6kernel13GemmUniversalIN4cute5tupleIJiiiiEEENS1_10collective13CollectiveMmaINS1_34MainloopSm90TmaGmmaWarpSpecializedILi11ENS5_IJNS4_1CILi1EEESB_SB_EEENS1_35KernelTmaWarpSpecializedCooperativeEEENS5_IJNSA_ILi256EEENSA_ILi64EEENSA_ILi32EEEEEENS_10bfloat16_tENS5_IJlSB_lEEESJ_SK_NS4_8TiledMMAINS4_8MMA_AtomIJNS4_4SM904GMMA27MMA_64x64x16_F32BF16BF16_SSILNSO_5MajorE0ELSQ_0ELNSO_7ScaleInE1ELSR_1EEEEEENS4_6LayoutINS5_IJNSA_ILi2EEESB_SB_EEENS5_IJSB_NSA_ILi0EEESX_EEEEENS5_IJNS4_10UnderscoreES10_S10_EEEEENS4_13SM90_TMA_LOADENS4_14ComposedLayoutINS4_7SwizzleILi2ELi4ELi3EEENS4_18smem_ptr_flag_bitsILi16EEENSU_INS5_IJNSA_ILi8EEESH_EEENS5_IJSH_SB_EEEEEEEvNS4_8identityES13_S1D_vS1E_EENS_8epilogue10collective6detail29Sm90TmaWarpSpecializedAdapterINS1H_15DefaultEpilogueISJ_SK_SK_NS1G_6thread17LinearCombinationISJ_Li1EffLNS1L_9ScaleType4KindE0ELNS_15FloatRoundStyleE2ESJ_EENS1_15EpilogueDefaultEEEEEvvEEEEvNT_6ParamsE:
        .type           _ZN7cutlass13device_kernelINS_4gemm6kernel13GemmUniversalIN4cute5tupleIJiiiiEEENS1_10collective13CollectiveMmaINS1_34MainloopSm90TmaGmmaWarpSpecializedILi11ENS5_IJNS4_1CILi1EEESB_SB_EEENS1_35KernelTmaWarpSpecializedCooperativeEEENS5_IJNSA_ILi256EEENSA_ILi64EEENSA_ILi32EEEEEENS_10bfloat16_tENS5_IJlSB_lEEESJ_SK_NS4_8TiledMMAINS4_8MMA_AtomIJNS4_4SM904GMMA27MMA_64x64x16_F32BF16BF16_SSILNSO_5MajorE0ELSQ_0ELNSO_7ScaleInE1ELSR_1EEEEEENS4_6LayoutINS5_IJNSA_ILi2EEESB_SB_EEENS5_IJSB_NSA_ILi0EEESX_EEEEENS5_IJNS4_10UnderscoreES10_S10_EEEEENS4_13SM90_TMA_LOADENS4_14ComposedLayoutINS4_7SwizzleILi2ELi4ELi3EEENS4_18smem_ptr_flag_bitsILi16EEENSU_INS5_IJNSA_ILi8EEESH_EEENS5_IJSH_SB_EEEEEEEvNS4_8identityES13_S1D_vS1E_EENS_8epilogue10collective6detail29Sm90TmaWarpSpecializedAdapterINS1H_15DefaultEpilogueISJ_SK_SK_NS1G_6thread17LinearCombinationISJ_Li1EffLNS1L_9ScaleType4KindE0ELNS_15FloatRoundStyleE2ESJ_EENS1_15EpilogueDefaultEEEEEvvEEEEvNT_6ParamsE,@function
        .size           _ZN7cutlass13device_kernelINS_4gemm6kernel13GemmUniversalIN4cute5tupleIJiiiiEEENS1_10collective13CollectiveMmaINS1_34MainloopSm90TmaGmmaWarpSpecializedILi11ENS5_IJNS4_1CILi1EEESB_SB_EEENS1_35KernelTmaWarpSpecializedCooperativeEEENS5_IJNSA_ILi256EEENSA_ILi64EEENSA_ILi32EEEEEENS_10bfloat16_tENS5_IJlSB_lEEESJ_SK_NS4_8TiledMMAINS4_8MMA_AtomIJNS4_4SM904GMMA27MMA_64x64x16_F32BF16BF16_SSILNSO_5MajorE0ELSQ_0ELNSO_7ScaleInE1ELSR_1EEEEEENS4_6LayoutINS5_IJNSA_ILi2EEESB_SB_EEENS5_IJSB_NSA_ILi0EEESX_EEEEENS5_IJNS4_10UnderscoreES10_S10_EEEEENS4_13SM90_TMA_LOADENS4_14ComposedLayoutINS4_7SwizzleILi2ELi4ELi3EEENS4_18smem_ptr_flag_bitsILi16EEENSU_INS5_IJNSA_ILi8EEESH_EEENS5_IJSH_SB_EEEEEEEvNS4_8identityES13_S1D_vS1E_EENS_8epilogue10collective6detail29Sm90TmaWarpSpecializedAdapterINS1H_15DefaultEpilogueISJ_SK_SK_NS1G_6thread17LinearCombinationISJ_Li1EffLNS1L_9ScaleType4KindE0ELNS_15FloatRoundStyleE2ESJ_EENS1_15EpilogueDefaultEEEEEvvEEEEvNT_6ParamsE,(.L_x_207 - _ZN7cutlass13device_kernelINS_4gemm6kernel13GemmUniversalIN4cute5tupleIJiiiiEEENS1_10collective13CollectiveMmaINS1_34MainloopSm90TmaGmmaWarpSpecializedILi11ENS5_IJNS4_1CILi1EEESB_SB_EEENS1_35KernelTmaWarpSpecializedCooperativeEEENS5_IJNSA_ILi256EEENSA_ILi64EEENSA_ILi32EEEEEENS_10bfloat16_tENS5_IJlSB_lEEESJ_SK_NS4_8TiledMMAINS4_8MMA_AtomIJNS4_4SM904GMMA27MMA_64x64x16_F32BF16BF16_SSILNSO_5MajorE0ELSQ_0ELNSO_7ScaleInE1ELSR_1EEEEEENS4_6LayoutINS5_IJNSA_ILi2EEESB_SB_EEENS5_IJSB_NSA_ILi0EEESX_EEEEENS5_IJNS4_10UnderscoreES10_S10_EEEEENS4_13SM90_TMA_LOADENS4_14ComposedLayoutINS4_7SwizzleILi2ELi4ELi3EEENS4_18smem_ptr_flag_bitsILi16EEENSU_INS5_IJNSA_ILi8EEESH_EEENS5_IJSH_SB_EEEEEEEvNS4_8identityES13_S1D_vS1E_EENS_8epilogue10collective6detail29Sm90TmaWarpSpecializedAdapterINS1H_15DefaultEpilogueISJ_SK_SK_NS1G_6thread17LinearCombinationISJ_Li1EffLNS1L_9ScaleType4KindE0ELNS_15FloatRoundStyleE2ESJ_EENS1_15EpilogueDefaultEEEEEvvEEEEvNT_6ParamsE)
        .other          _ZN7cutlass13device_kernelINS_4gemm6kernel13GemmUniversalIN4cute5tupleIJiiiiEEENS1_10collective13CollectiveMmaINS1_34MainloopSm90TmaGmmaWarpSpecializedILi11ENS5_IJNS4_1CILi1EEESB_SB_EEENS1_35KernelTmaWarpSpecializedCooperativeEEENS5_IJNSA_ILi256EEENSA_ILi64EEENSA_ILi32EEEEEENS_10bfloat16_tENS5_IJlSB_lEEESJ_SK_NS4_8TiledMMAINS4_8MMA_AtomIJNS4_4SM904GMMA27MMA_64x64x16_F32BF16BF16_SSILNSO_5MajorE0ELSQ_0ELNSO_7ScaleInE1ELSR_1EEEEEENS4_6LayoutINS5_IJNSA_ILi2EEESB_SB_EEENS5_IJSB_NSA_ILi0EEESX_EEEEENS5_IJNS4_10UnderscoreES10_S10_EEEEENS4_13SM90_TMA_LOADENS4_14ComposedLayoutINS4_7SwizzleILi2ELi4ELi3EEENS4_18smem_ptr_flag_bitsILi16EEENSU_INS5_IJNSA_ILi8EEESH_EEENS5_IJSH_SB_EEEEEEEvNS4_8identityES13_S1D_vS1E_EENS_8epilogue10collective6detail29Sm90TmaWarpSpecializedAdapterINS1H_15DefaultEpilogueISJ_SK_SK_NS1G_6thread17LinearCombinationISJ_Li1EffLNS1L_9ScaleType4KindE0ELNS_15FloatRoundStyleE2ESJ_EENS1_15EpilogueDefaultEEEEEvvEEEEvNT_6ParamsE,@"STO_CUDA_ENTRY STV_DEFAULT"
_ZN7cutlass13device_kernelINS_4gemm6kernel13GemmUniversalIN4cute5tupleIJiiiiEEENS1_10collective13CollectiveMmaINS1_34MainloopSm90TmaGmmaWarpSpecializedILi11ENS5_IJNS4_1CILi1EEESB_SB_EEENS1_35KernelTmaWarpSpecializedCooperativeEEENS5_IJNSA_ILi256EEENSA_ILi64EEENSA_ILi32EEEEEENS_10bfloat16_tENS5_IJlSB_lEEESJ_SK_NS4_8TiledMMAINS4_8MMA_AtomIJNS4_4SM904GMMA27MMA_64x64x16_F32BF16BF16_SSILNSO_5MajorE0ELSQ_0ELNSO_7ScaleInE1ELSR_1EEEEEENS4_6LayoutINS5_IJNSA_ILi2EEESB_SB_EEENS5_IJSB_NSA_ILi0EEESX_EEEEENS5_IJNS4_10UnderscoreES10_S10_EEEEENS4_13SM90_TMA_LOADENS4_14ComposedLayoutINS4_7SwizzleILi2ELi4ELi3EEENS4_18smem_ptr_flag_bitsILi16EEENSU_INS5_IJNSA_ILi8EEESH_EEENS5_IJSH_SB_EEEEEEEvNS4_8identityES13_S1D_vS1E_EENS_8epilogue10collective6detail29Sm90TmaWarpSpecializedAdapterINS1H_15DefaultEpilogueISJ_SK_SK_NS1G_6thread17LinearCombinationISJ_Li1EffLNS1L_9ScaleType4KindE0ELNS_15FloatRoundStyleE2ESJ_EENS1_15EpilogueDefaultEEEEEvvEEEEvNT_6ParamsE:
[----:B------:R-:W0:Y:S01]  /*0000*/  LDC R1, c[0x0][0x28] ;  /* 0x00000a00ff017b82 */ /* 0x000e220000000800 */
[----:B------:R-:W1:Y:S01]  /*0010*/  S2R R3, SR_TID.X ;  /* 0x0000000000037919 */ /* 0x000e620000002100 */
[----:B------:R-:W-:Y:S01]  /*0020*/  ELECT P0, URZ, PT ;  /* 0x00000000003f782f */ /* 0x000fe20003800000 */
[----:B------:R-:W-:Y:S01]  /*0030*/  BSSY B0, `(.L_x_0) ;  /* 0x000000f000007945 */ /* 0x000fe20003800000 */
[--C-:B-1----:R-:W-:Y:S02]  /*0040*/  SHF.R.U32.HI R0, RZ, 0x5, R3.reuse ;  /* 0x00000005ff007819 */ /* 0x102fe40000011603 */
[----:B------:R-:W-:-:S03]  /*0050*/  SHF.R.U32.HI R14, RZ, 0x7, R3 ;  /* 0x00000007ff0e7819 */ /* 0x000fc60000011603 */
[----:B------:R-:W1:Y:S04]  /*0060*/  SHFL.IDX PT, R4, R0, RZ, 0x1f ;  /* 0x00001fff00047589 */ /* 0x000e6800000e0000 */
[----:B------:R2:W3:Y:S01]  /*0070*/  SHFL.IDX PT, R10, R14, RZ, 0x1f ;  /* 0x00001fff0e0a7589 */ /* 0x0004e200000e0000 */
[----:B-1----:R-:W-:-:S13]  /*0080*/  ISETP.NE.OR P0, PT, R4, RZ, !P0 ;  /* 0x000000ff0400720c */ /* 0x002fda0004705670 */
[----:B0-23--:R-:W-:Y:S05]  /*0090*/  @P0 BRA `(.L_x_1) ;  /* 0x0000000000200947 */ /* 0x00dfea0003800000 */
[----:B------:R-:W-:Y:S02]  /*00a0*/  ULDC.64 UR4, c[0x0][0x198] ;  /* 0x0000660000047ab9 */ /* 0x000fe40000000a00 */
[----:B------:R-:W-:Y:S02]  /*00b0*/  UIADD3 UR6, UP0, UR4, 0xf0, URZ ;  /* 0x000000f004067890 */ /* 0x000fe4000ff1e03f */
[----:B------:R-:W-:Y:S02]  /*00c0*/  UIADD3 UR4, UP1, UR4, 0x1f0, URZ ;  /* 0x000001f004047890 */ /* 0x000fe4000ff3e03f */
[----:B------:R-:W-:Y:S02]  /*00d0*/  UIADD3.X UR7, URZ, UR5, URZ, UP0, !UPT ;  /* 0x000000053f077290 */ /* 0x000fe400087fe43f */
[----:B------:R-:W-:-:S07]  /*00e0*/  UIADD3.X UR5, URZ, UR5, URZ, UP1, !UPT ;  /* 0x000000053f057290 */ /* 0x000fce0008ffe43f */
[----:B------:R0:W-:Y:S02]  /*00f0*/  UTMACCTL.PF [UR6] ;  /* 0x00000000060079b9 */ /* 0x0001e40008040000 */
[----:B------:R0:W-:Y:S02]  /*0100*/  UTMACCTL.PF [UR4] ;  /* 0x00000000040079b9 */ /* 0x0001e40008040000 */
[----:B0-----:R-:W-:Y:S01]  /*0110*/  NOP ;  /* 0x0000000000007918 */ /* 0x001fe20000000000 */
.L_x_1:
[----:B------:R-:W-:Y:S05]  /*0120*/  BSYNC B0 ;  /* 0x0000000000007941 */ /* 0x000fea0003800000 */
.L_x_0:
[----:B------:R-:W0:Y:S02]  /*0130*/  SHFL.IDX PT, R2, R0, RZ, 0x1f ;  /* 0x00001fff00027589 */ /* 0x000e2400000e0000 */
[----:B0-----:R-:W-:-:S13]  /*0140*/  ISETP.NE.AND P0, PT, R2, RZ, PT ;  /* 0x000000ff0200720c */ /* 0x001fda0003f05270 */
[----:B------:R-:W-:Y:S05]  /*0150*/  @P0 BRA `(.L_x_2) ;  /* 0x00000000009c0947 */ /* 0x000fea0003800000 */
[----:B------:R-:W-:Y:S01]  /*0160*/  ELECT P0, URZ, PT ;  /* 0x00000000003f782f */ /* 0x000fe20003800000 */
[----:B------:R-:W-:-:S12]  /*0170*/  BSSY B0, `(.L_x_2) ;  /* 0x0000025000007945 */ /* 0x000fd80003800000 */
[----:B------:R-:W-:Y:S05]  /*0180*/  @!P0 BRA `(.L_x_3) ;  /* 0x00000000008c8947 */ /* 0x000fea0003800000 */
[----:B------:R-:W0:Y:S01]  /*0190*/  S2UR UR8, SR_CgaCtaId ;  /* 0x00000000000879c3 */ /* 0x000e220000008800 */
[----:B------:R-:W-:Y:S01]  /*01a0*/  UMOV UR4, 0x400 ;  /* 0x0000040000047882 */ /* 0x000fe20000000000 */
[----:B------:R-:W-:Y:S01]  /*01b0*/  UMOV UR5, 0x1 ;  /* 0x0000000100057882 */ /* 0x000fe20000000000 */
[----:B------:R-:W-:Y:S02]  /*01c0*/  UMOV UR6, 0x100 ;  /* 0x0000010000067882 */ /* 0x000fe40000000000 */
[----:B------:R-:W-:-:S04]  /*01d0*/  UIADD3 UR6, -UR6, 0x100000, URZ ;  /* 0x0010000006067890 */ /* 0x000fc8000fffe13f */
[----:B------:R-:W-:Y:S02]  /*01e0*/  USHF.L.U32 UR7, UR6, 0xb, URZ ;  /* 0x0000000b06077899 */ /* 0x000fe4000800063f */
[----:B------:R-:W-:Y:S02]  /*01f0*/  USHF.L.U32 UR6, UR6, 0x1, URZ ;  /* 0x0000000106067899 */ /* 0x000fe4000800063f */
[----:B0-----:R-:W-:Y:S02]  /*0200*/  ULEA UR8, UR8, UR4, 0x18 ;  /* 0x0000000408087291 */ /* 0x001fe4000f8ec03f */
[----:B------:R-:W-:-:S04]  /*0210*/  UIADD3 UR4, -UR5, 0x100000, URZ ;  /* 0x0010000005047890 */ /* 0x000fc8000fffe13f */
[----:B------:R-:W-:Y:S02]  /*0220*/  USHF.L.U32 UR5, UR4, 0xb, URZ ;  /* 0x0000000b04057899 */ /* 0x000fe4000800063f */
[----:B------:R-:W-:Y:S01]  /*0230*/  USHF.L.U32 UR4, UR4, 0x1, URZ ;  /* 0x0000000104047899 */ /* 0x000fe2000800063f */
[----:B------:R-:W0:Y:S11]  /*0240*/  FENCE.VIEW.ASYNC.S ;  /* 0x00000000000073c6 */ /* 0x000e360000000000 */
[----:B0-----:R0:W1:Y:S01]  /*0250*/  SYNCS.EXCH.64 URZ, [UR8], UR4 ;  /* 0x00000004083f75b2 */ /* 0x0010620008000100 */
[----:B------:R0:W2:Y:S01]  /*0260*/  SYNCS.EXCH.64 URZ, [UR8+0x58], UR6 ;  /* 0x00005806083f75b2 */ /* 0x0000a20008000100 */
[----:B------:R0:W3:Y:S01]  /*0270*/  SYNCS.EXCH.64 URZ, [UR8+0x8], UR4 ;  /* 0x00000804083f75b2 */ /* 0x0000e20008000100 */
[----:B------:R0:W4:Y:S01]  /*0280*/  SYNCS.EXCH.64 URZ, [UR8+0x60], UR6 ;  /* 0x00006006083f75b2 */ /* 0x0001220008000100 */
[----:B------:R0:W0:Y:S01]  /*0290*/  SYNCS.EXCH.64 URZ, [UR8+0x10], UR4 ;  /* 0x00001004083f75b2 */ /* 0x0000220008000100 */
        /* <DEDUP_REMOVED lines=17> */
[----:B------:R-:W-:Y:S01]  /*03b0*/  NOP ;  /* 0x0000000000007918 */ /* 0x000fe20000000000 */
.L_x_3:
[----:B0-----:R-:W-:Y:S05]  /*03c0*/  BSYNC B0 ;  /* 0x0000000000007941 */ /* 0x001fea0003800000 */
.L_x_2:
[----:B------:R-:W0:Y:S01]  /*03d0*/  SHFL.IDX PT, R0, R0, RZ, 0x1f ;  /* 0x00001fff00007589 */ /* 0x000e2200000e0000 */
[----:B------:R-:W5:Y:S01]  /*03e0*/  LDC R2, c[0x0][0x65c] ;  /* 0x00019700ff027b82 */ /* 0x000f620000000800 */
[----:B------:R-:W-:Y:S02]  /*03f0*/  ELECT P0, URZ, PT ;  /* 0x00000000003f782f */ /* 0x000fe40003800000 */
[----:B------:R-:W-:Y:S01]  /*0400*/  LOP3.LUT R7, R7, 0xfffff7ff, RZ, 0xc0, !PT ;  /* 0xfffff7ff07077812 */ /* 0x000fe200078ec0ff */
[----:B------:R-:W1:Y:S01]  /*0410*/  S2R R5, SR_CTAID.Y ;  /* 0x0000000000057919 */ /* 0x000e620000002600 */
[----:B------:R-:W-:Y:S01]  /*0420*/  UMOV UR4, 0x20 ;  /* 0x0000002000047882 */ /* 0x000fe20000000000 */
[----:B------:R-:W-:Y:S01]  /*0430*/  NOP ;  /* 0x0000000000007918 */ /* 0x000fe20000000000 */
[----:B------:R-:W-:Y:S01]  /*0440*/  ISETP.NE.AND P2, PT, R10, RZ, PT ;  /* 0x000000ff0a00720c */ /* 0x000fe20003f45270 */
[----:B------:R-:W2:Y:S01]  /*0450*/  S2R R6, SR_CTAID.X ;  /* 0x0000000000067919 */ /* 0x000ea20000002500 */
[----:B------:R-:W-:Y:S01]  /*0460*/  NOP ;  /* 0x0000000000007918 */ /* 0x000fe20000000000 */
[----:B0-----:R-:W-:-:S02]  /*0470*/  ISETP.NE.OR P0, PT, R0, RZ, !P0 ;  /* 0x000000ff0000720c */ /* 0x001fc40004705670 */
[----:B-----5:R-:W-:-:S11]  /*0480*/  ISETP.NE.AND P3, PT, R2, 0x1, PT ;  /* 0x000000010200780c */ /* 0x020fd60003f65270 */
[----:B------:R-:W-:Y:S01]  /*0490*/  VOTEU.ALL UP0, P0 ;  /* 0x00000000003f7886 */ /* 0x000fe20000000000 */
[----:B------:R-:W-:Y:S01]  /*04a0*/  VOTEU.ALL UP1, P0 ;  /* 0x00000000003f7886 */ /* 0x000fe20000020000 */
[----:B------:R-:W-:Y:S01]  /*04b0*/  @P3 LOP3.LUT R7, R7, 0x800, RZ, 0xfc, !PT ;  /* 0x0000080007073812 */ /* 0x000fe200078efcff */
[----:B------:R-:W2:Y:S01]  /*04c0*/  @P3 LDC R17, c[0x0][0x10] ;  /* 0x00000400ff113b82 */ /* 0x000ea20000000800 */
[----:B------:R-:W-:Y:S01]  /*04d0*/  SHF.R.S32.HI R7, RZ, 0x1f, R4 ;  /* 0x0000001fff077819 */ /* 0x000fe20000011404 */
[----:B------:R-:W-:Y:S01]  /*04e0*/  @!UP0 UMOV UR6, 0x400 ;  /* 0x0000040000068882 */ /* 0x000fe20000000000 */
[----:B------:R-:W-:-:S04]  /*04f0*/  @!UP0 UIADD3 UR4, -UR4, 0x100000, URZ ;  /* 0x0010000004048890 */ /* 0x000fc8000fffe13f */
[----:B------:R-:W-:Y:S02]  /*0500*/  @!UP0 USHF.L.U32 UR5, UR4, 0xb, URZ ;  /* 0x0000000b04058899 */ /* 0x000fe4000800063f */
[----:B------:R-:W-:Y:S01]  /*0510*/  @!UP0 USHF.L.U32 UR4, UR4, 0x1, URZ ;  /* 0x0000000104048899 */ /* 0x000fe2000800063f */
[----:B-1----:R-:W-:Y:S01]  /*0520*/  @P3 IMAD.MOV.U32 R8, RZ, RZ, R5 ;  /* 0x000000ffff083224 */ /* 0x002fe200078e0005 */
[----:B------:R-:W-:Y:S01]  /*0530*/  LEA.HI R7, R7, R4, RZ, 0x2 ;  /* 0x0000000407077211 */ /* 0x000fe200078f10ff */
[----:B------:R-:W-:Y:S01]  /*0540*/  @P3 IMAD.MOV.U32 R9, RZ, RZ, RZ ;  /* 0x000000ffff093224 */ /* 0x000fe200078e00ff */
[----:B------:R-:W0:Y:S02]  /*0550*/  @!UP0 S2UR UR7, SR_CgaCtaId ;  /* 0x00000000000789c3 */ /* 0x000e240000008800 */
[----:B------:R-:W-:-:S05]  /*0560*/  LOP3.LUT R7, R7, 0xfffffffc, RZ, 0xc0, !PT ;  /* 0xfffffffc07077812 */ /* 0x000fca00078ec0ff */
[----:B------:R-:W-:Y:S01]  /*0570*/  IMAD.IADD R0, R4, 0x1, -R7 ;  /* 0x0000000104007824 */ /* 0x000fe200078e0a07 */
[----:B------:R-:W-:Y:S01]  /*0580*/  LOP3.LUT R4, R3, 0x7f, RZ, 0xc0, !PT ;  /* 0x0000007f03047812 */ /* 0x000fe200078ec0ff */
[----:B------:R-:W1:Y:S01]  /*0590*/  @!P3 LDC R11, c[0x0][0xc] ;  /* 0x00000300ff0bbb82 */ /* 0x000e620000000800 */
[----:B------:R-:W-:Y:S02]  /*05a0*/  IMAD.MOV.U32 R7, RZ, RZ, RZ ;  /* 0x000000ffff077224 */ /* 0x000fe400078e00ff */
[----:B------:R-:W-:Y:S01]  /*05b0*/  ISETP.NE.AND P1, PT, R0, 0x3, PT ;  /* 0x000000030000780c */ /* 0x000fe20003f25270 */
[----:B--2---:R-:W-:Y:S01]  /*05c0*/  @P3 IMAD.WIDE.U32 R16, R6, R17, R8 ;  /* 0x0000001106103225 */ /* 0x004fe200078e0008 */
[----:B0-----:R-:W-:Y:S01]  /*05d0*/  @!UP0 ULEA UR8, UR7, UR6, 0x18 ;  /* 0x0000000607088291 */ /* 0x001fe2000f8ec03f */
[----:B------:R-:W-:Y:S02]  /*05e0*/  VOTEU.ALL UP0, P0 ;  /* 0x00000000003f7886 */ /* 0x000fe40000000000 */
[----:B------:R-:W-:Y:S01]  /*05f0*/  ULDC UR6, c[0x0][0xc] ;  /* 0x0000030000067ab9 */ /* 0x000fe20000000800 */
[----:B------:R-:W-:Y:S01]  /*0600*/  ISETP.EQ.OR P0, PT, R0, RZ, !P1 ;  /* 0x000000ff0000720c */ /* 0x000fe20004f02670 */
[----:B------:R-:W-:-:S03]  /*0610*/  ULDC UR7, c[0x0][0x10] ;  /* 0x0000040000077ab9 */ /* 0x000fc60000000800 */
[C---:B------:R-:W-:Y:S01]  /*0620*/  ISETP.EQ.AND P0, PT, R10.reuse, RZ, P0 ;  /* 0x000000ff0a00720c */ /* 0x040fe20000702270 */
[----:B------:R-:W-:Y:S02]  /*0630*/  VIADD R10, R10, 0xffffffff ;  /* 0xffffffff0a0a7836 */ /* 0x000fe40000000000 */
[----:B-1----:R-:W-:Y:S01]  /*0640*/  @!P3 IMAD.WIDE.U32 R8, R11, R5, R6 ;  /* 0x000000050b08b225 */ /* 0x002fe200078e0006 */
[----:B------:R-:W0:Y:S02]  /*0650*/  FENCE.VIEW.ASYNC.S ;  /* 0x00000000000073c6 */ /* 0x000e240000000000 */
[----:B0-----:R-:W3:Y:S01]  /*0660*/  @!UP0 SYNCS.EXCH.64 URZ, [UR8+0xc0], UR4 ;  /* 0x0000c004083f85b2 */ /* 0x001ee20008000100 */
[----:B------:R-:W-:Y:S01]  /*0670*/  SEL R18, RZ, 0x1, !P0 ;  /* 0x00000001ff127807 */ /* 0x000fe20004000000 */
[----:B------:R-:W-:Y:S01]  /*0680*/  @P3 IMAD.MOV.U32 R11, RZ, RZ, RZ ;  /* 0x000000ffff0b3224 */ /* 0x000fe200078e00ff */
[----:B------:R-:W-:Y:S01]  /*0690*/  ISETP.GE.U32.AND P1, PT, R10, 0x2, PT ;  /* 0x000000020a00780c */ /* 0x000fe20003f26070 */
[----:B------:R-:W-:-:S02]  /*06a0*/  @!P3 IMAD.MOV.U32 R16, RZ, RZ, R8 ;  /* 0x000000ffff10b224 */ /* 0x000fc400078e0008 */
[----:B------:R-:W-:Y:S01]  /*06b0*/  @P3 IMAD.IADD R17, R17, 0x1, R11 ;  /* 0x0000000111113824 */ /* 0x000fe200078e020b */
[----:B------:R-:W-:Y:S01]  /*06c0*/  SEL R18, R18, 0x2, P1 ;  /* 0x0000000212127807 */ /* 0x000fe20000800000 */
[----:B------:R-:W-:Y:S01]  /*06d0*/  @!P3 IMAD.MOV.U32 R17, RZ, RZ, R9 ;  /* 0x000000ffff11b224 */ /* 0x000fe200078e0009 */
[----:B------:R0:W3:Y:S01]  /*06e0*/  @!UP1 SYNCS.EXCH.64 URZ, [UR8+0xc8], UR4 ;  /* 0x0000c804083f95b2 */ /* 0x0000e20008000100 */
[----:B------:R-:W-:Y:S01]  /*06f0*/  NOP ;  /* 0x0000000000007918 */ /* 0x000fe20000000000 */
[----:B0-----:R-:W-:-:S03]  /*0700*/  UIMAD.WIDE.U32 UR4, UR6, UR7, URZ ;  /* 0x00000007060472a5 */ /* 0x001fc6000f8e003f */
[----:B------:R-:W-:Y:S02]  /*0710*/  ULDC UR6, c[0x0][0x14] ;  /* 0x0000050000067ab9 */ /* 0x000fe40000000800 */
[----:B------:R-:W-:Y:S02]  /*0720*/  UIMAD.WIDE.U32 UR36, UR4, UR6, URZ ;  /* 0x00000006042472a5 */ /* 0x000fe4000f8e003f */
[----:B------:R-:W-:-:S04]  /*0730*/  UIMAD UR42, UR5, UR6, URZ ;  /* 0x00000006052a72a4 */ /* 0x000fc8000f8e023f */
[----:B------:R-:W-:Y:S01]  /*0740*/  UIADD3 UR42, UR37, UR42, URZ ;  /* 0x0000002a252a7290 */ /* 0x000fe2000fffe03f */
[----:B---34-:R-:W-:Y:S06]  /*0750*/  BAR.SYNC.DEFER_BLOCKING 0x0 ;  /* 0x0000000000007b1d */ /* 0x018fec0000010000 */
[----:B------:R-:W-:Y:S05]  /*0760*/  @!P2 BRA `(.L_x_4) ;  /* 0x000000680084a947 */ /* 0x000fea0003800000 */
[----:B------:R-:W-:-:S13]  /*0770*/  ISETP.GT.U32.AND P0, PT, R10, 0x1, PT ;  /* 0x000000010a00780c */ /* 0x000fda0003f04070 */
[----:B------:R-:W-:Y:S05]  /*0780*/  @P0 EXIT ;  /* 0x000000000000094d */ /* 0x000fea0003800000 */
[----:B------:R-:W-:Y:S01]  /*0790*/  ULDC.64 UR4, c[0x0][0x650] ;  /* 0x0001940000047ab9 */ /* 0x000fe20000000a00 */
[----:B------:R-:W-:Y:S01]  /*07a0*/  PRMT R0, RZ, 0x7610, R0 ;  /* 0x00007610ff007816 */ /* 0x000fe20000000000 */
[----:B------:R-:W-:Y:S01]  /*07b0*/  IMAD.MOV.U32 R107, RZ, RZ, -0x1 ;  /* 0xffffffffff6b7424 */ /* 0x000fe200078e00ff */
[----:B------:R-:W-:Y:S01]  /*07c0*/  ISETP.GE.U32.AND P0, PT, R16, UR4, PT ;  /* 0x0000000410007c0c */ /* 0x000fe2000bf06070 */
[----:B------:R-:W-:Y:S02]  /*07d0*/  IMAD.MOV.U32 R100, RZ, RZ, -0x1 ;  /* 0xffffffffff647424 */ /* 0x000fe400078e00ff */
[----:B------:R-:W-:Y:S01]  /*07e0*/  IMAD.MOV.U32 R19, RZ, RZ, -0x1 ;  /* 0xffffffffff137424 */ /* 0x000fe200078e00ff */
[----:B------:R-:W-:-:S13]  /*07f0*/  ISETP.GE.U32.AND.EX P0, PT, R17, UR5, PT, P0 ;  /* 0x0000000511007c0c */ /* 0x000fda000bf06100 */
[----:B------:R-:W-:Y:S05]  /*0800*/  @P0 BRA `(.L_x_5) ;  /* 0x0000000400580947 */ /* 0x000fea0003800000 */
[----:B------:R-:W0:Y:S01]  /*0810*/  LDC.64 R20, c[0x0][0x628] ;  /* 0x00018a00ff147b82 */ /* 0x000e220000000a00 */
[----:B------:R-:W-:Y:S02]  /*0820*/  IMAD.MOV.U32 R8, RZ, RZ, R16 ;  /* 0x000000ffff087224 */ /* 0x000fe400078e0010 */
[----:B------:R-:W-:-:S05]  /*0830*/  IMAD.MOV.U32 R9, RZ, RZ, R17 ;  /* 0x000000ffff097224 */ /* 0x000fca00078e0011 */
[----:B------:R-:W1:Y:S08]  /*0840*/  LDC R0, c[0x0][0x630] ;  /* 0x00018c00ff007b82 */ /* 0x000e700000000800 */
[----:B------:R-:W2:Y:S01]  /*0850*/  LDC.64 R22, c[0x0][0x620] ;  /* 0x00018800ff167b82 */ /* 0x000ea20000000a00 */
[----:B0-----:R-:W-:-:S04]  /*0860*/  ISETP.NE.U32.AND P0, PT, R20, RZ, PT ;  /* 0x000000ff1400720c */ /* 0x001fc80003f05070 */
[----:B------:R-:W-:-:S13]  /*0870*/  ISETP.NE.AND.EX P0, PT, R21, RZ, PT, P0 ;  /* 0x000000ff1500720c */ /* 0x000fda0003f05300 */
[----:B-12---:R-:W-:Y:S05]  /*0880*/  @!P0 BRA `(.L_x_6) ;  /* 0x0000000000288947 */ /* 0x006fea0003800000 */
[----:B------:R-:W0:Y:S02]  /*0890*/  LDC R13, c[0x0][0x634] ;  /* 0x00018d00ff0d7b82 */ /* 0x000e240000000800 */
[----:B0-----:R-:W-:-:S05]  /*08a0*/  IADD3 R13, P0, R16, R13, RZ ;  /* 0x0000000d100d7210 */ /* 0x001fca0007f1e0ff */
[----:B------:R-:W-:-:S04]  /*08b0*/  IMAD.X R15, RZ, RZ, R17, P0 ;  /* 0x000000ffff0f7224 */ /* 0x000fc800000e0611 */
[----:B------:R-:W-:-:S04]  /*08c0*/  IMAD.WIDE.U32 R8, R15, R20, RZ ;  /* 0x000000140f087225 */ /* 0x000fc800078e00ff */
[----:B------:R-:W-:-:S04]  /*08d0*/  IMAD.WIDE.U32 R10, P0, R13, R21, R8 ;  /* 0x000000150d0a7225 */ /* 0x000fc80007800008 */
[----:B------:R-:W-:-:S04]  /*08e0*/  IMAD.WIDE.U32 R8, R13, R20, RZ ;  /* 0x000000140d087225 */ /* 0x000fc800078e00ff */
[----:B------:R-:W-:Y:S01]  /*08f0*/  IMAD.X R13, RZ, RZ, RZ, P0 ;  /* 0x000000ffff0d7224 */ /* 0x000fe200000e06ff */
[----:B------:R-:W-:Y:S01]  /*0900*/  IADD3 RZ, P0, R9, R10, RZ ;  /* 0x0000000a09ff7210 */ /* 0x000fe20007f1e0ff */
[----:B------:R-:W-:-:S04]  /*0910*/  IMAD.MOV.U32 R12, RZ, RZ, R11 ;  /* 0x000000ffff0c7224 */ /* 0x000fc800078e000b */
[----:B------:R-:W-:-:S08]  /*0920*/  IMAD.WIDE.U32.X R8, R15, R21, R12, P0 ;  /* 0x000000150f087225 */ /* 0x000fd000000e040c */
.L_x_6:
[-CC-:B------:R-:W-:Y:S01]  /*0930*/  SHF.R.U64 R25, R8, R0.reuse, R9.reuse ;  /* 0x0000000008197219 */ /* 0x180fe20000001209 */
[----:B------:R-:W0:Y:S01]  /*0940*/  LDC R12, c[0x0][0x618] ;  /* 0x00018600ff0c7b82 */ /* 0x000e220000000800 */
[----:B------:R-:W-:Y:S01]  /*0950*/  SHF.R.U32.HI R7, RZ, R0, R9 ;  /* 0x00000000ff077219 */ /* 0x000fe20000011609 */
[----:B------:R-:W-:Y:S01]  /*0960*/  ULDC UR4, c[0x0][0x150] ;  /* 0x0000540000047ab9 */ /* 0x000fe20000000800 */
[----:B------:R-:W-:Y:S02]  /*0970*/  IADD3 R11, P0, RZ, -R25, RZ ;  /* 0x80000019ff0b7210 */ /* 0x000fe40007f1e0ff */
[----:B------:R-:W-:-:S03]  /*0980*/  I2FP.F32.U32 R0, R6 ;  /* 0x0000000600007245 */ /* 0x000fc60000201000 */
[----:B------:R-:W1:Y:S01]  /*0990*/  LDC.64 R30, c[0x0][0x640] ;  /* 0x00019000ff1e7b82 */ /* 0x000e620000000a00 */
[----:B------:R-:W-:Y:S02]  /*09a0*/  IMAD.X R13, RZ, RZ, ~R7, P0 ;  /* 0x000000ffff0d7224 */ /* 0x000fe400000e0e07 */
[----:B------:R-:W-:Y:S01]  /*09b0*/  FMUL R0, R0, UR4 ;  /* 0x0000000400007c20 */ /* 0x000fe20008400000 */
[----:B------:R-:W-:Y:S01]  /*09c0*/  IMAD.WIDE.U32 R8, R11, R22, R16 ;  /* 0x000000160b087225 */ /* 0x000fe200078e0010 */
[----:B------:R-:W-:-:S03]  /*09d0*/  ULDC UR4, c[0x0][0x154] ;  /* 0x0000550000047ab9 */ /* 0x000fc60000000800 */
[----:B------:R-:W-:Y:S01]  /*09e0*/  IMAD R10, R13, R22, RZ ;  /* 0x000000160d0a7224 */ /* 0x000fe200078e02ff */
[----:B------:R-:W2:Y:S01]  /*09f0*/  LDC R7, c[0x0][0x144] ;  /* 0x00005100ff077b82 */ /* 0x000ea20000000800 */
[----:B------:R-:W3:Y:S02]  /*0a00*/  F2I.U32.TRUNC.NTZ R0, R0 ;  /* 0x0000000000007305 */ /* 0x000ee4000020f000 */
[----:B------:R-:W-:-:S04]  /*0a10*/  IMAD R11, R11, R23, R10 ;  /* 0x000000170b0b7224 */ /* 0x000fc800078e020a */
[----:B------:R-:W-:Y:S01]  /*0a20*/  IMAD.IADD R9, R9, 0x1, R11 ;  /* 0x0000000109097824 */ /* 0x000fe200078e020b */
[----:B------:R-:W4:Y:S01]  /*0a30*/  LDC R24, c[0x0][0x608] ;  /* 0x00018200ff187b82 */ /* 0x000f220000000800 */
[----:B------:R-:W-:-:S03]  /*0a40*/  IMAD.MOV.U32 R11, RZ, RZ, -0x1 ;  /* 0xffffffffff0b7424 */ /* 0x000fc600078e00ff */
[-CC-:B0-----:R-:W-:Y:S02]  /*0a50*/  SHF.R.U64 R22, R8, R12.reuse, R9.reuse ;  /* 0x0000000c08167219 */ /* 0x181fe40000001209 */
[----:B------:R-:W-:Y:S02]  /*0a60*/  I2FP.F32.U32 R8, R5 ;  /* 0x0000000500087245 */ /* 0x000fe40000201000 */
[----:B------:R-:W0:Y:S01]  /*0a70*/  LDC R28, c[0x0][0x658] ;  /* 0x00019600ff1c7b82 */ /* 0x000e220000000800 */
[----:B-1----:R-:W-:Y:S01]  /*0a80*/  ISETP.NE.U32.AND P0, PT, R30, RZ, PT ;  /* 0x000000ff1e00720c */ /* 0x002fe20003f05070 */
[----:B---3--:R-:W-:Y:S02]  /*0a90*/  IMAD.MOV R10, RZ, RZ, -R0 ;  /* 0x000000ffff0a7224 */ /* 0x008fe400078e0a00 */
[----:B------:R-:W-:Y:S01]  /*0aa0*/  FMUL R8, R8, UR4 ;  /* 0x0000000408087c20 */ /* 0x000fe20008400000 */
[----:B------:R-:W-:Y:S02]  /*0ab0*/  SHF.R.U32.HI R9, RZ, R12, R9 ;  /* 0x0000000cff097219 */ /* 0x000fe40000011609 */
[----:B------:R-:W-:Y:S01]  /*0ac0*/  ISETP.NE.AND.EX P0, PT, R31, RZ, PT, P0 ;  /* 0x000000ff1f00720c */ /* 0x000fe20003f05300 */
[----:B------:R1:W3:Y:S01]  /*0ad0*/  F2I.U32.TRUNC.NTZ R15, R8 ;  /* 0x00000008000f7305 */ /* 0x0002e2000020f000 */
[----:B------:R-:W1:Y:S01]  /*0ae0*/  LDC R20, c[0x0][0x148] ;  /* 0x00005200ff147b82 */ /* 0x000e620000000800 */
[----:B--2---:R-:W-:-:S07]  /*0af0*/  IMAD R0, R7, R10, R6 ;  /* 0x0000000a07007224 */ /* 0x004fce00078e0206 */
[----:B------:R-:W2:Y:S01]  /*0b00*/  LDC R26, c[0x0][0x600] ;  /* 0x00018000ff1a7b82 */ /* 0x000ea20000000800 */
[-CC-:B----4-:R-:W-:Y:S02]  /*0b10*/  SHF.R.U64 R32, R22, R24.reuse, R9.reuse ;  /* 0x0000001816207219 */ /* 0x190fe40000001209 */
[----:B------:R-:W-:Y:S01]  /*0b20*/  SHF.R.U32.HI R7, RZ, R24, R9 ;  /* 0x00000018ff077219 */ /* 0x000fe20000011609 */
[----:B------:R-:W-:-:S04]  /*0b30*/  IMAD.MOV.U32 R9, RZ, RZ, 0x1 ;  /* 0x00000001ff097424 */ /* 0x000fc800078e00ff */
[----:B------:R-:W4:Y:S01]  /*0b40*/  LDC R21, c[0x0][0x648] ;  /* 0x00019200ff157b82 */ /* 0x000f220000000800 */
[-C--:B0-----:R-:W-:Y:S02]  /*0b50*/  SHF.L.U32 R6, R11, R28.reuse, RZ ;  /* 0x0000001c0b067219 */ /* 0x081fe400000006ff */
[--C-:B------:R-:W-:Y:S02]  /*0b60*/  SHF.R.U64 R24, R32, R28, R7.reuse ;  /* 0x0000001c20187219 */ /* 0x100fe40000001207 */
[----:B------:R-:W-:Y:S02]  /*0b70*/  LOP3.LUT R13, RZ, R6, RZ, 0x33, !PT ;  /* 0x00000006ff0d7212 */ /* 0x000fe400078e33ff */
[-C--:B------:R-:W-:Y:S01]  /*0b80*/  SHF.R.U32.HI R7, RZ, R28.reuse, R7 ;  /* 0x0000001cff077219 */ /* 0x080fe20000011607 */
[----:B------:R-:W0:Y:S01]  /*0b90*/  LDC R23, c[0x0][0x638] ;  /* 0x00018e00ff177b82 */ /* 0x000e220000000800 */
[----:B------:R-:W-:Y:S01]  /*0ba0*/  SHF.L.U32 R12, R9, R28, RZ ;  /* 0x0000001c090c7219 */ /* 0x000fe200000006ff */
[----:B------:R-:W-:-:S06]  /*0bb0*/  IMAD.MOV.U32 R6, RZ, RZ, R24 ;  /* 0x000000ffff067224 */ /* 0x000fcc00078e0018 */
[----:B------:R-:W0:Y:S01]  /*0bc0*/  LDC R107, c[0x0][0x610] ;  /* 0x00018400ff6b7b82 */ /* 0x000e220000000800 */
[----:B-1-3--:R-:W-:Y:S05]  /*0bd0*/  @!P0 BRA `(.L_x_7) ;  /* 0x0000000000288947 */ /* 0x00afea0003800000 */
[----:B------:R-:W1:Y:S02]  /*0be0*/  LDC R11, c[0x0][0x64c] ;  /* 0x00019300ff0b7b82 */ /* 0x000e640000000800 */
[----:B-1----:R-:W-:-:S05]  /*0bf0*/  IADD3 R11, P0, R24, R11, RZ ;  /* 0x0000000b180b7210 */ /* 0x002fca0007f1e0ff */
        /* <DEDUP_REMOVED lines=8> */
.L_x_7:
[----:B----4-:R-:W-:Y:S01]  /*0c80*/  SHF.R.U64 R6, R6, R21, R7 ;  /* 0x0000001506067219 */ /* 0x010fe20000001207 */
[----:B--2---:R-:W-:Y:S01]  /*0c90*/  VIADD R7, R26, 0xffffffff ;  /* 0xffffffff1a077836 */ /* 0x004fe20000000000 */
[----:B------:R-:W-:Y:S01]  /*0ca0*/  LOP3.LUT R13, R32, R13, RZ, 0xc0, !PT ;  /* 0x0000000d200d7212 */ /* 0x000fe200078ec0ff */
[----:B------:R-:W-:Y:S02]  /*0cb0*/  IMAD.MOV R15, RZ, RZ, -R15 ;  /* 0x000000ffff0f7224 */ /* 0x000fe400078e0a0f */
[----:B------:R-:W-:Y:S02]  /*0cc0*/  IMAD.MOV R8, RZ, RZ, -R6 ;  /* 0x000000ffff087224 */ /* 0x000fe400078e0a06 */
[----:B------:R-:W-:Y:S01]  /*0cd0*/  IMAD R13, R12, R6, R13 ;  /* 0x000000060c0d7224 */ /* 0x000fe200078e020d */
[----:B------:R-:W-:Y:S01]  /*0ce0*/  LOP3.LUT R6, R22, R7, RZ, 0xc0, !PT ;  /* 0x0000000716067212 */ /* 0x000fe200078ec0ff */
[----:B------:R-:W-:Y:S02]  /*0cf0*/  @P3 IMAD R0, R20, R15, R5 ;  /* 0x0000000f14003224 */ /* 0x000fe400078e0205 */
[----:B0-----:R-:W-:-:S02]  /*0d00*/  IMAD R5, R8, R23, R24 ;  /* 0x0000001708057224 */ /* 0x001fc400078e0218 */
[----:B------:R-:W-:Y:S02]  /*0d10*/  IMAD R107, R13, R107, R0 ;  /* 0x0000006b0d6b7224 */ /* 0x000fe400078e0200 */
[----:B------:R-:W-:Y:S02]  /*0d20*/  IMAD R6, R5, R26, R6 ;  /* 0x0000001a05067224 */ /* 0x000fe400078e0206 */
[----:B------:R-:W-:Y:S02]  /*0d30*/  IMAD.MOV.U32 R0, RZ, RZ, 0x1 ;  /* 0x00000001ff007424 */ /* 0x000fe400078e00ff */
[----:B------:R-:W-:Y:S01]  /*0d40*/  IMAD.MOV.U32 R19, RZ, RZ, R25 ;  /* 0x000000ffff137224 */ /* 0x000fe200078e0019 */
[----:B------:R-:W-:Y:S02]  /*0d50*/  SEL R100, R6, R107, !P3 ;  /* 0x0000006b06647207 */ /* 0x000fe40005800000 */
[----:B------:R-:W-:-:S07]  /*0d60*/  SEL R107, R107, R6, !P3 ;  /* 0x000000066b6b7207 */ /* 0x000fce0005800000 */
.L_x_5:
[----:B------:R-:W-:-:S08]  /*0d70*/  NOP ;  /* 0x0000000000007918 */ /* 0x000fd00000000000 */
[----:B------:R-:W0:Y:S02]  /*0d80*/  USETMAXREG.TRY_ALLOC.CTAPOOL UP0, 0xe8 ;  /* 0x000000e8000079c8 */ /* 0x000e240008000600 */
[----:B0-----:R-:W-:-:S13]  /*0d90*/  PLOP3.LUT P0, PT, PT, PT, UP0, 0x80, 0x0 ;  /* 0x000000000000781c */ /* 0x001fda0003f0f008 */
[----:B------:R-:W-:Y:S05]  /*0da0*/  @!P0 BRA `(.L_x_5) ;  /* 0xfffffffc00f08947 */ /* 0x000fea000383ffff */
[----:B------:R-:W-:Y:S01]  /*0db0*/  ULDC.64 UR4, c[0x0][0x598] ;  /* 0x0001660000047ab9 */ /* 0x000fe20000000a00 */
[----:B------:R-:W-:Y:S01]  /*0dc0*/  ULDC.64 UR38, c[0x0][0x208] ;  /* 0x0000820000267ab9 */ /* 0x000fe20000000a00 */
[----:B------:R-:W-:-:S04]  /*0dd0*/  ISETP.NE.U32.AND P0, PT, RZ, UR4, PT ;  /* 0x00000004ff007c0c */ /* 0x000fc8000bf05070 */
[----:B------:R-:W-:-:S13]  /*0de0*/  ISETP.NE.AND.EX P0, PT, RZ, UR5, PT, P0 ;  /* 0x00000005ff007c0c */ /* 0x000fda000bf05300 */
[----:B------:R-:W-:Y:S05]  /*0df0*/  @!P0 BRA `(.L_x_8) ;  /* 0x00000000001c8947 */ /* 0x000fea0003800000 */
[----:B------:R-:W0:Y:S02]  /*0e00*/  LDC.64 R6, c[0x0][0x598] ;  /* 0x00016600ff067b82 */ /* 0x000e240000000a00 */
[----:B0-----:R-:W2:Y:S02]  /*0e10*/  LDG.E.64 R6, desc[UR38][R6.64] ;  /* 0x0000002606067981 */ /* 0x001ea4000c1e1b00 */
[----:B--2---:R-:W-:-:S04]  /*0e20*/  ISETP.NE.U32.AND P0, PT, R6, RZ, PT ;  /* 0x000000ff0600720c */ /* 0x004fc80003f05070 */
[----:B------:R-:W-:-:S13]  /*0e30*/  ISETP.NE.AND.EX P0, PT, R7, RZ, PT, P0 ;  /* 0x000000ff0700720c */ /* 0x000fda0003f05300 */
[----:B------:R-:W-:Y:S05]  /*0e40*/  @!P0 BRA `(.L_x_8) ;  /* 0x0000000000088947 */ /* 0x000fea0003800000 */
[----:B------:R0:W5:Y:S01]  /*0e50*/  LD.E R88, desc[UR38][R6.64] ;  /* 0x0000002606587980 */ /* 0x000162000c101900 */
[----:B------:R-:W-:Y:S05]  /*0e60*/  BRA `(.L_x_9) ;  /* 0x0000000000247947 */ /* 0x000fea0003800000 */
.L_x_8:
[----:B------:R-:W-:Y:S02]  /*0e70*/  ULDC.64 UR4, c[0x0][0x588] ;  /* 0x0001620000047ab9 */ /* 0x000fe40000000a00 */
[----:B------:R-:W-:-:S04]  /*0e80*/  ISETP.NE.U32.AND P0, PT, RZ, UR4, PT ;  /* 0x00000004ff007c0c */ /* 0x000fc8000bf05070 */
[----:B------:R-:W-:-:S13]  /*0e90*/  ISETP.NE.AND.EX P0, PT, RZ, UR5, PT, P0 ;  /* 0x00000005ff007c0c */ /* 0x000fda000bf05300 */
[----:B------:R-:W-:Y:S05]  /*0ea0*/  @!P0 BRA `(.L_x_10) ;  /* 0x00000000000c8947 */ /* 0x000fea0003800000 */
[----:B------:R-:W0:Y:S02]  /*0eb0*/  LDC.64 R88, c[0x0][0x588] ;  /* 0x00016200ff587b82 */ /* 0x000e240000000a00 */
[----:B0-----:R1:W5:Y:S01]  /*0ec0*/  LDG.E R88, desc[UR38][R88.64] ;  /* 0x0000002658587981 */ /* 0x001362000c1e1900 */
[----:B------:R-:W-:Y:S05]  /*0ed0*/  BRA `(.L_x_9) ;  /* 0x0000000000087947 */ /* 0x000fea0003800000 */
.L_x_10:
[----:B------:R-:W-:Y:S02]  /*0ee0*/  ULDC UR4, c[0x0][0x580] ;  /* 0x0001600000047ab9 */ /* 0x000fe40000000800 */
[----:B------:R-:W-:-:S07]  /*0ef0*/  IMAD.U32 R88, RZ, RZ, UR4 ;  /* 0x00000004ff587e24 */ /* 0x000fce000f8e00ff */
.L_x_9:
[----:B------:R-:W-:Y:S02]  /*0f00*/  ULDC.64 UR4, c[0x0][0x5a0] ;  /* 0x0001680000047ab9 */ /* 0x000fe40000000a00 */
[----:B------:R-:W-:-:S04]  /*0f10*/  ISETP.NE.U32.AND P0, PT, RZ, UR4, PT ;  /* 0x00000004ff007c0c */ /* 0x000fc8000bf05070 */
[----:B------:R-:W-:-:S13]  /*0f20*/  ISETP.NE.AND.EX P0, PT, RZ, UR5, PT, P0 ;  /* 0x00000005ff007c0c */ /* 0x000fda000bf05300 */
[----:B------:R-:W-:Y:S05]  /*0f30*/  @!P0 BRA `(.L_x_11) ;  /* 0x00000000001c8947 */ /* 0x000fea0003800000 */
[----:B0-----:R-:W0:Y:S02]  /*0f40*/  LDC.64 R6, c[0x0][0x5a0] ;  /* 0x00016800ff067b82 */ /* 0x001e240000000a00 */
[----:B0-----:R-:W2:Y:S02]  /*0f50*/  LDG.E.64 R6, desc[UR38][R6.64] ;  /* 0x0000002606067981 */ /* 0x001ea4000c1e1b00 */
[----:B--2---:R-:W-:-:S04]  /*0f60*/  ISETP.NE.U32.AND P0, PT, R6, RZ, PT ;  /* 0x000000ff0600720c */ /* 0x004fc80003f05070 */
[----:B------:R-:W-:-:S13]  /*0f70*/  ISETP.NE.AND.EX P0, PT, R7, RZ, PT, P0 ;  /* 0x000000ff0700720c */ /* 0x000fda0003f05300 */
[----:B------:R-:W-:Y:S05]  /*0f80*/  @!P0 BRA `(.L_x_11) ;  /* 0x0000000000088947 */ /* 0x000fea0003800000 */
[----:B-1----:R0:W5:Y:S01]  /*0f90*/  LD.E R89, desc[UR38][R6.64] ;  /* 0x0000002606597980 */ /* 0x002162000c101900 */
[----:B------:R-:W-:Y:S05]  /*0fa0*/  BRA `(.L_x_12) ;  /* 0x0000000000247947 */ /* 0x000fea0003800000 */
.L_x_11:
[----:B------:R-:W-:Y:S02]  /*0fb0*/  ULDC.64 UR4, c[0x0][0x590] ;  /* 0x0001640000047ab9 */ /* 0x000fe40000000a00 */
[----:B------:R-:W-:-:S04]  /*0fc0*/  ISETP.NE.U32.AND P0, PT, RZ, UR4, PT ;  /* 0x00000004ff007c0c */ /* 0x000fc8000bf05070 */
[----:B------:R-:W-:-:S13]  /*0fd0*/  ISETP.NE.AND.EX P0, PT, RZ, UR5, PT, P0 ;  /* 0x00000005ff007c0c */ /* 0x000fda000bf05300 */
[----:B------:R-:W-:Y:S05]  /*0fe0*/  @!P0 BRA `(.L_x_13) ;  /* 0x00000000000c8947 */ /* 0x000fea0003800000 */
[----:B0-----:R-:W1:Y:S02]  /*0ff0*/  LDC.64 R6, c[0x0][0x590] ;  /* 0x00016400ff067b82 */ /* 0x001e640000000a00 */
[----:B-1----:R1:W5:Y:S01]  /*1000*/  LDG.E R89, desc[UR38][R6.64] ;  /* 0x0000002606597981 */ /* 0x002362000c1e1900 */
[----:B------:R-:W-:Y:S05]  /*1010*/  BRA `(.L_x_12) ;  /* 0x0000000000087947 */ /* 0x000fea0003800000 */
.L_x_13:
[----:B------:R-:W-:Y:S02]  /*1020*/  ULDC UR4, c[0x0][0x584] ;  /* 0x0001610000047ab9 */ /* 0x000fe40000000800 */
[----:B-1----:R-:W-:-:S07]  /*1030*/  IMAD.U32 R89, RZ, RZ, UR4 ;  /* 0x00000004ff597e24 */ /* 0x002fce000f8e00ff */
.L_x_12:
[----:B------:R-:W-:-:S13]  /*1040*/  LOP3.LUT P0, RZ, R0, 0xff, RZ, 0xc0, !PT ;  /* 0x000000ff00ff7812 */ /* 0x000fda000780c0ff */
[----:B------:R-:W-:Y:S05]  /*1050*/  @!P0 EXIT ;  /* 0x000000000000894d */ /* 0x000fea0003800000 */
[----:B------:R-:W2:Y:S01]  /*1060*/  LDC R91, c[0x0][0x658] ;  /* 0x00019600ff5b7b82 */ /* 0x000ea20000000800 */
[----:B------:R-:W-:Y:S01]  /*1070*/  ULDC.64 UR6, c[0x0][0x288] ;  /* 0x0000a20000067ab9 */ /* 0x000fe20000000a00 */
[----:B------:R-:W-:Y:S01]  /*1080*/  LOP3.LUT R14, R14, 0x1, RZ, 0xc0, !PT ;  /* 0x000000010e0e7812 */ /* 0x000fe200078ec0ff */
[----:B------:R-:W-:Y:S01]  /*1090*/  UIADD3 UR4, UR7, 0x1f, URZ ;  /* 0x0000001f07047890 */ /* 0x000fe2000fffe03f */
[----:B------:R-:W-:Y:S01]  /*10a0*/  SHF.R.U32.HI R0, RZ, 0x2, R3 ;  /* 0x00000002ff007819 */ /* 0x000fe20000011603 */
[----:B------:R-:W-:Y:S01]  /*10b0*/  IMAD.U32 R5, RZ, RZ, UR6 ;  /* 0x00000006ff057e24 */ /* 0x000fe2000f8e00ff */
[----:B------:R-:W-:Y:S01]  /*10c0*/  SHF.R.U32.HI R4, RZ, 0x1, R4 ;  /* 0x00000001ff047819 */ /* 0x000fe20000011604 */
[----:B------:R-:W-:Y:S01]  /*10d0*/  USHF.R.S32.HI UR5, URZ, 0x1f, UR4 ;  /* 0x0000001f3f057899 */ /* 0x000fe20008011404 */
[----:B------:R-:W3:Y:S01]  /*10e0*/  LDC.64 R94, c[0x0][0x5c8] ;  /* 0x00017200ff5e7b82 */ /* 0x000ee20000000a00 */
[----:B------:R-:W-:Y:S01]  /*10f0*/  LOP3.LUT R90, R3, 0x3, RZ, 0xc0, !PT ;  /* 0x00000003035a7812 */ /* 0x000fe200078ec0ff */
[----:B01----:R-:W-:Y:S01]  /*1100*/  IMAD.SHL.U32 R7, R14, 0x40, RZ ;  /* 0x000000400e077824 */ /* 0x003fe200078e00ff */
[----:B------:R-:W-:Y:S01]  /*1110*/  LOP3.LUT R0, R0, 0x7, RZ, 0xc0, !PT ;  /* 0x0000000700007812 */ /* 0x000fe200078ec0ff */
[----:B------:R-:W-:Y:S01]  /*1120*/  ULEA.HI UR5, UR5, UR4, URZ, 0x5 ;  /* 0x0000000405057291 */ /* 0x000fe2000f8f283f */
[----:B------:R-:W-:Y:S01]  /*1130*/  LOP3.LUT R23, R4, 0x30, RZ, 0xc0, !PT ;  /* 0x0000003004177812 */ /* 0x000fe200078ec0ff */
[----:B------:R-:W-:Y:S01]  /*1140*/  IMAD R90, R90, -0x2, R5 ;  /* 0xfffffffe5a5a7824 */ /* 0x000fe200078e0205 */
[--C-:B------:R-:W-:Y:S01]  /*1150*/  LOP3.LUT R22, R7, 0x40, R0.reuse, 0xe2, !PT ;  /* 0x0000004007167812 */ /* 0x100fe200078ee200 */
[----:B------:R-:W-:Y:S01]  /*1160*/  USHF.R.S32.HI UR43, URZ, 0x5, UR5 ;  /* 0x000000053f2b7899 */ /* 0x000fe20008011405 */
[----:B------:R-:W-:Y:S01]  /*1170*/  IADD3 R5, RZ, -R23, -R0 ;  /* 0x80000017ff057210 */ /* 0x000fe20007ffe800 */
[----:B------:R-:W-:Y:S01]  /*1180*/  IMAD.MOV.U32 R0, RZ, RZ, -0x1 ;  /* 0xffffffffff007424 */ /* 0x000fe200078e00ff */
[C---:B------:R-:W-:Y:S01]  /*1190*/  LOP3.LUT R97, R3.reuse, 0x80, RZ, 0xc0, !PT ;  /* 0x0000008003617812 */ /* 0x040fe200078ec0ff */
[----:B------:R-:W-:Y:S01]  /*11a0*/  IMAD.MOV.U32 R4, RZ, RZ, 0x1 ;  /* 0x00000001ff047424 */ /* 0x000fe200078e00ff */
[----:B------:R-:W-:Y:S01]  /*11b0*/  UISETP.LT.AND UP0, UPT, UR43, 0x1, UPT ;  /* 0x000000012b00788c */ /* 0x000fe2000bf01270 */
[----:B------:R-:W-:Y:S01]  /*11c0*/  IMAD R5, R14, -0x40, R5 ;  /* 0xffffffc00e057824 */ /* 0x000fe200078e0205 */
[----:B------:R-:W-:Y:S01]  /*11d0*/  ULDC UR4, c[0x0][0x284] ;  /* 0x0000a10000047ab9 */ /* 0x000fe20000000800 */
[----:B--2---:R-:W-:Y:S01]  /*11e0*/  SHF.L.U32 R0, R0, R91, RZ ;  /* 0x0000005b00007219 */ /* 0x004fe200000006ff */
[----:B------:R-:W-:Y:S01]  /*11f0*/  USEL UR44, UR43, 0x1, UP0 ;  /* 0x000000012b2c7887 */ /* 0x000fe20008000000 */
[----:B------:R-:W-:Y:S01]  /*1200*/  LOP3.LUT R22, R22, R23, RZ, 0xfc, !PT ;  /* 0x0000001716167212 */ /* 0x000fe200078efcff */
[----:B------:R-:W-:Y:S01]  /*1210*/  IMAD.SHL.U32 R96, R3, 0x2, RZ ;  /* 0x0000000203607824 */ /* 0x000fe200078e00ff */
[----:B------:R-:W-:Y:S01]  /*1220*/  SHF.L.U32 R91, R4, R91, RZ ;  /* 0x0000005b045b7219 */ /* 0x000fe200000006ff */
[----:B------:R-:W-:Y:S01]  /*1230*/  VIADD R99, R5, UR4 ;  /* 0x0000000405637c36 */ /* 0x000fe20008000000 */
[----:B------:R-:W-:Y:S01]  /*1240*/  LOP3.LUT R112, R18, 0x1, RZ, 0xfc, !PT ;  /* 0x0000000112707812 */ /* 0x000fe200078efcff */
[----:B------:R-:W-:Y:S01]  /*1250*/  IMAD.MOV.U32 R23, RZ, RZ, RZ ;  /* 0x000000ffff177224 */ /* 0x000fe200078e00ff */
[C-C-:B---3--:R-:W-:Y:S01]  /*1260*/  SHF.L.U64.HI R92, R94.reuse, 0x7, R95.reuse ;  /* 0x000000075e5c7819 */ /* 0x148fe2000001025f */
[----:B------:R-:W-:Y:S01]  /*1270*/  UIADD3 UR44, UR43, -UR44, URZ ;  /* 0x8000002c2b2c7290 */ /* 0x000fe2000fffe03f */
[C---:B------:R-:W-:Y:S01]  /*1280*/  SHF.L.U64.HI R93, R94.reuse, 0x3, R95 ;  /* 0x000000035e5d7819 */ /* 0x040fe2000001025f */
[C---:B------:R-:W-:Y:S01]  /*1290*/  IMAD.SHL.U32 R95, R94.reuse, 0x80, RZ ;  /* 0x000000805e5f7824 */ /* 0x040fe200078e00ff */
[----:B------:R-:W-:Y:S01]  /*12a0*/  SHF.R.U32.HI R97, RZ, 0x7, R97 ;  /* 0x00000007ff617819 */ /* 0x000fe20000011661 */
[----:B------:R-:W-:Y:S01]  /*12b0*/  IMAD.SHL.U32 R94, R94, 0x8, RZ ;  /* 0x000000085e5e7824 */ /* 0x000fe200078e00ff */
[----:B------:R-:W-:Y:S01]  /*12c0*/  LOP3.LUT R98, RZ, R0, RZ, 0x33, !PT ;  /* 0x00000000ff627212 */ /* 0x000fe200078e33ff */
[----:B------:R-:W-:Y:S01]  /*12d0*/  UMOV UR40, URZ ;  /* 0x0000003f00287c82 */ /* 0x000fe20008000000 */
[----:B------:R-:W-:-:S05]  /*12e0*/  UMOV UR41, URZ ;  /* 0x0000003f00297c82 */ /* 0x000fca0008000000 */
.L_x_157:
[----:B0-----:R-:W0:Y:S01]  /*12f0*/  SHFL.IDX PT, R0, R97, RZ, 0x1f ;  /* 0x00001fff61007589 */ /* 0x001e2200000e0000 */
[----:B-1----:R-:W1:Y:S01]  /*1300*/  S2UR UR7, SR_CgaCtaId ;  /* 0x00000000000779c3 */ /* 0x002e620000008800 */
[----:B------:R-:W-:Y:S01]  /*1310*/  UMOV UR6, 0x400 ;  /* 0x0000040000067882 */ /* 0x000fe20000000000 */
[----:B0-----:R-:W-:Y:S01]  /*1320*/  R2UR UR4, R0 ;  /* 0x00000000000472ca */ /* 0x001fe200000e0000 */
[----:B-1----:R-:W-:-:S12]  /*1330*/  ULEA UR46, UR7, UR6, 0x18 ;  /* 0x00000006072e7291 */ /* 0x002fd8000f8ec03f */
[----:B------:R-:W-:-:S04]  /*1340*/  ULEA.HI UR5, UR4, UR4, URZ, 0x1 ;  /* 0x0000000404057291 */ /* 0x000fc8000f8f083f */
[----:B------:R-:W-:-:S04]  /*1350*/  ULOP3.LUT UR5, UR5, 0xffffe, URZ, 0xc0, !UPT ;  /* 0x000ffffe05057892 */ /* 0x000fc8000f8ec03f */
[----:B------:R-:W-:-:S03]  /*1360*/  UIADD3 UR5, UR4, -UR5, URZ ;  /* 0x8000000504057290 */ /* 0x000fc6000fffe03f */
[----:B------:R-:W-:Y:S01]  /*1370*/  ULDC UR4, c[0x0][0x28c] ;  /* 0x0000a30000047ab9 */ /* 0x000fe20000000800 */
[----:B------:R-:W-:Y:S01]  /*1380*/  ULEA UR5, UR5, UR46, 0xc ;  /* 0x0000002e05057291 */ /* 0x000fe2000f8e603f */
[----:B------:R-:W-:-:S03]  /*1390*/  ISETP.LT.AND P0, PT, RZ, UR4, PT ;  /* 0x00000004ff007c0c */ /* 0x000fc6000bf01270 */
[----:B------:R-:W-:-:S04]  /*13a0*/  UIADD3 UR5, UR5, 0x180, URZ ;  /* 0x0000018005057890 */ /* 0x000fc8000fffe03f */
[----:B------:R-:W-:-:S04]  /*13b0*/  USHF.R.U32.HI UR5, URZ, 0x4, UR5 ;  /* 0x000000043f057899 */ /* 0x000fc80008011605 */
[----:B------:R-:W-:-:S04]  /*13c0*/  ULOP3.LUT UR5, UR5, 0x3fff, URZ, 0xc0, !UPT ;  /* 0x00003fff05057892 */ /* 0x000fc8000f8ec03f */
[----:B------:R-:W-:Y:S01]  /*13d0*/  ULOP3.LUT UR45, UR5, 0x10000, URZ, 0xfc, !UPT ;  /* 0x00010000052d7892 */ /* 0x000fe2000f8efc3f */
[----:B--2345:R-:W-:Y:S11]  /*13e0*/  @P0 BRA `(.L_x_14) ;  /* 0x0000000000400947 */ /* 0x03cff60003800000 */
[----:B------:R-:W-:Y:S01]  /*13f0*/  MOV R0, 0x0 ;  /* 0x0000000000007802 */ /* 0x000fe20000000f00 */
[----:B------:R-:W-:Y:S01]  /*1400*/  ULDC.64 UR4, c[0x4][0x68] ;  /* 0x01001a0000047ab9 */ /* 0x000fe20000000a00 */
[----:B------:R-:W-:Y:S01]  /*1410*/  ULDC.64 UR6, c[0x4][0x8] ;  /* 0x0100020000067ab9 */ /* 0x000fe20000000a00 */
[----:B------:R-:W-:Y:S01]  /*1420*/  IMAD.U32 R4, RZ, RZ, UR4 ;  /* 0x00000004ff047e24 */ /* 0x000fe2000f8e00ff */
[----:B------:R0:W1:Y:S01]  /*1430*/  LDC.64 R14, c[0x4][R0] ;  /* 0x01000000000e7b82 */ /* 0x0000620000000a00 */
[----:B------:R-:W-:Y:S01]  /*1440*/  IMAD.U32 R5, RZ, RZ, UR5 ;  /* 0x00000005ff057e24 */ /* 0x000fe2000f8e00ff */
[----:B------:R-:W-:Y:S01]  /*1450*/  ULDC.64 UR4, c[0x4][0x70] ;  /* 0x01001c0000047ab9 */ /* 0x000fe20000000a00 */
[----:B------:R-:W-:Y:S02]  /*1460*/  IMAD.U32 R10, RZ, RZ, UR6 ;  /* 0x00000006ff0a7e24 */ /* 0x000fe4000f8e00ff */
[----:B------:R-:W-:Y:S02]  /*1470*/  IMAD.U32 R6, RZ, RZ, UR4 ;  /* 0x00000004ff067e24 */ /* 0x000fe4000f8e00ff */
[----:B------:R-:W-:-:S02]  /*1480*/  IMAD.U32 R7, RZ, RZ, UR5 ;  /* 0x00000005ff077e24 */ /* 0x000fc4000f8e00ff */
[----:B------:R-:W-:Y:S02]  /*1490*/  IMAD.U32 R11, RZ, RZ, UR7 ;  /* 0x00000007ff0b7e24 */ /* 0x000fe4000f8e00ff */
[----:B------:R-:W-:Y:S02]  /*14a0*/  IMAD.MOV.U32 R8, RZ, RZ, 0x1e1 ;  /* 0x000001e1ff087424 */ /* 0x000fe400078e00ff */
[----:B------:R-:W-:Y:S02]  /*14b0*/  IMAD.MOV.U32 R12, RZ, RZ, 0x1 ;  /* 0x00000001ff0c7424 */ /* 0x000fe400078e00ff */
[----:B0-----:R-:W-:-:S07]  /*14c0*/  IMAD.MOV.U32 R13, RZ, RZ, RZ ;  /* 0x000000ffff0d7224 */ /* 0x001fce00078e00ff */
[----:B------:R-:W-:-:S07]  /*14d0*/  LEPC R20, `(.L_x_14) ;  /* 0x000000001014794e */ /* 0x000fce0000000000 */
[----:B-1---5:R-:W-:Y:S05]  /*14e0*/  CALL.ABS.NOINC R14 ;  /* 0x000000000e007343 */ /* 0x022fea0003c00000 */
.L_x_14:
[----:B------:R-:W-:-:S13]  /*14f0*/  ISETP.NE.AND P0, PT, R112, 0x3, PT ;  /* 0x000000037000780c */ /* 0x000fda0003f05270 */
[----:B------:R-:W-:Y:S05]  /*1500*/  @!P0 BRA `(.L_x_15) ;  /* 0x0000000000048947 */ /* 0x000fea0003800000 */
[----:B------:R-:W-:Y:S01]  /*1510*/  BPT.TRAP 0x1 ;  /* 0x000000040000795c */ /* 0x000fe20000300000 */
.L_x_15:
[----:B------:R-:W-:Y:S02]  /*1520*/  IMAD.U32 R3, RZ, RZ, UR41 ;  /* 0x00000029ff037e24 */ /* 0x000fe4000f8e00ff */
[----:B------:R-:W-:-:S03]  /*1530*/  IMAD.U32 R0, RZ, RZ, UR40 ;  /* 0x00000028ff007e24 */ /* 0x000fc6000f8e00ff */
[----:B------:R-:W-:Y:S02]  /*1540*/  LEA R3, R3, UR46, 0x3 ;  /* 0x0000002e03037c11 */ /* 0x000fe4000f8e18ff */
[----:B------:R-:W-:-:S04]  /*1550*/  SHF.L.U32 R0, R0, 0x1f, RZ ;  /* 0x0000001f00007819 */ /* 0x000fc800000006ff */
[----:B------:R0:W1:Y:S01]  /*1560*/  SYNCS.PHASECHK.TRANS64.TRYWAIT P1, [R3+URZ], R0 ;  /* 0x00000000030075a7 */ /* 0x000062000802017f */
[----:B------:R-:W-:Y:S05]  /*1570*/  @!P0 BRA `(.L_x_16) ;  /* 0x0000000000048947 */ /* 0x000fea0003800000 */
[----:B------:R-:W-:Y:S01]  /*1580*/  BPT.TRAP 0x1 ;  /* 0x000000040000795c */ /* 0x000fe20000300000 */
.L_x_16:
[----:B------:R-:W-:-:S05]  /*1590*/  IMAD.U32 R4, RZ, RZ, UR44 ;  /* 0x0000002cff047e24 */ /* 0x000fca000f8e00ff */
[----:B------:R-:W-:Y:S01]  /*15a0*/  ISETP.GE.AND P2, PT, R4, 0x1, PT ;  /* 0x000000010400780c */ /* 0x000fe20003f46270 */
[----:B-1----:R-:W-:-:S12]  /*15b0*/  @P1 BRA `(.L_x_17) ;  /* 0x0000000000081947 */ /* 0x002fd80003800000 */
[----:B------:R-:W1:Y:S02]  /*15c0*/  SYNCS.PHASECHK.TRANS64.TRYWAIT P1, [R3+URZ], R0 ;  /* 0x00000000030075a7 */ /* 0x000e64000802017f */
[----:B-1----:R-:W-:Y:S05]  /*15d0*/  @!P1 BRA `(.L_x_18) ;  /* 0x0000007400549947 */ /* 0x002fea0003800000 */
.L_x_17:
[----:B------:R-:W-:Y:S05]  /*15e0*/  WARPSYNC.ALL ;  /* 0x0000000000007948 */ /* 0x000fea0003800000 */
[----:B------:R-:W-:Y:S01]  /*15f0*/  UIADD3 UR4, UR46, 0x2c180, URZ ;  /* 0x0002c1802e047890 */ /* 0x000fe2000fffe03f */
[----:B------:R-:W-:Y:S01]  /*1600*/  WARPGROUP.ARRIVE ;  /* 0x00000000000079c5 */ /* 0x000fe20000000000 */
[----:B------:R-:W-:Y:S02]  /*1610*/  ULEA UR10, UR41, UR45, 0xa ;  /* 0x0000002d290a7291 */ /* 0x000fe4000f8e503f */
[----:B------:R-:W-:Y:S01]  /*1620*/  USHF.R.U32.HI UR4, URZ, 0x4, UR4 ;  /* 0x000000043f047899 */ /* 0x000fe20008011604 */
[----:B------:R-:W-:Y:S01]  /*1630*/  UMOV UR5, 0x80000020 ;  /* 0x8000002000057882 */ /* 0x000fe20000000000 */
[----:B------:R-:W-:-:S02]  /*1640*/  UMOV UR7, 0x80000020 ;  /* 0x8000002000077882 */ /* 0x000fc40000000000 */
[----:B------:R-:W-:Y:S02]  /*1650*/  ULOP3.LUT UR4, UR4, 0x3fff, URZ, 0xc0, !UPT ;  /* 0x00003fff04047892 */ /* 0x000fe4000f8ec03f */
[----:B------:R-:W-:Y:S02]  /*1660*/  UIADD3 UR11, UR10, 0x200, URZ ;  /* 0x000002000a0b7890 */ /* 0x000fe4000fffe03f */
[----:B------:R-:W-:-:S03]  /*1670*/  ULOP3.LUT UR8, UR4, 0x10000, URZ, 0xfc, !UPT ;  /* 0x0001000004087892 */ /* 0x000fc6000f8efc3f */
[----:B------:R-:W-:Y:S01]  /*1680*/  UMOV UR4, UR10 ;  /* 0x0000000a00047c82 */ /* 0x000fe20008000000 */
[----:B------:R-:W-:-:S07]  /*1690*/  ULEA UR9, UR41, UR8, 0x8 ;  /* 0x0000000829097291 */ /* 0x000fce000f8e403f */
[----:B------:R-:W-:Y:S02]  /*16a0*/  UMOV UR6, UR9 ;  /* 0x0000000900067c82 */ /* 0x000fe40008000000 */
[----:B------:R-:W-:Y:S01]  /*16b0*/  HGMMA.64x64x16.F32.BF16 R56, gdesc[UR4], RZ, !UPT, gsb0 ;  /* 0x00e00000043879f0 */ /* 0x000fe2000c0018ff */
[----:B------:R-:W-:Y:S01]  /*16c0*/  UMOV UR4, UR11 ;  /* 0x0000000b00047c82 */ /* 0x000fe20008000000 */
[----:B------:R-:W-:Y:S01]  /*16d0*/  UMOV UR5, 0x80000020 ;  /* 0x8000002000057882 */ /* 0x000fe20000000000 */
[----:B------:R-:W-:Y:S02]  /*16e0*/  WARPGROUP.DEPBAR.LE gsb0, 0x0 ;  /* 0x00008000000079c5 */ /* 0x000fe40000010000 */
[----:B------:R-:W-:-:S06]  /*16f0*/  WARPGROUP.ARRIVE ;  /* 0x00000000000079c5 */ /* 0x000fcc0000000000 */
[----:B------:R-:W-:Y:S01]  /*1700*/  HGMMA.64x64x16.F32.BF16 R24, gdesc[UR4], RZ, !UPT, gsb0 ;  /* 0x00e00000041879f0 */ /* 0x000fe2000c0018ff */
[----:B------:R-:W-:Y:S02]  /*1710*/  UIADD3 UR4, UR10, 0x2, URZ ;  /* 0x000000020a047890 */ /* 0x000fe4000fffe03f */
[----:B------:R-:W-:Y:S01]  /*1720*/  UIADD3 UR6, UR9, 0x2, URZ ;  /* 0x0000000209067890 */ /* 0x000fe2000fffe03f */
[----:B------:R-:W-:Y:S01]  /*1730*/  UMOV UR5, 0x80000020 ;  /* 0x8000002000057882 */ /* 0x000fe20000000000 */
[----:B------:R-:W-:Y:S01]  /*1740*/  UMOV UR7, 0x80000020 ;  /* 0x8000002000077882 */ /* 0x000fe20000000000 */
[----:B------:R-:W-:Y:S01]  /*1750*/  UIADD3 UR10, UR10, 0x202, URZ ;  /* 0x000002020a0a7890 */ /* 0x000fe2000fffe03f */
[----:B------:R-:W-:Y:S02]  /*1760*/  WARPGROUP.DEPBAR.LE gsb0, 0x0 ;  /* 0x00008000000079c5 */ /* 0x000fe40000010000 */
[----:B------:R-:W-:-:S06]  /*1770*/  WARPGROUP.ARRIVE ;  /* 0x00000000000079c5 */ /* 0x000fcc0000000000 */
[----:B------:R-:W-:Y:S01]  /*1780*/  HGMMA.64x64x16.F32.BF16 R56, gdesc[UR4], R56, gsb0 ;  /* 0x00e00000043879f0 */ /* 0x000fe20008001838 */
[----:B------:R-:W-:Y:S01]  /*1790*/  UMOV UR4, UR10 ;  /* 0x0000000a00047c82 */ /* 0x000fe20008000000 */
[----:B------:R-:W-:Y:S01]  /*17a0*/  UMOV UR5, 0x80000020 ;  /* 0x8000002000057882 */ /* 0x000fe20000000000 */
[----:B------:R-:W-:Y:S02]  /*17b0*/  WARPGROUP.DEPBAR.LE gsb0, 0x0 ;  /* 0x00008000000079c5 */ /* 0x000fe40000010000 */
[----:B------:R-:W-:-:S06]  /*17c0*/  WARPGROUP.ARRIVE ;  /* 0x00000000000079c5 */ /* 0x000fcc0000000000 */
[----:B------:R-:W-:Y:S03]  /*17d0*/  HGMMA.64x64x16.F32.BF16 R24, gdesc[UR4], R24, gsb0 ;  /* 0x00e00000041879f0 */ /* 0x000fe60008001818 */
[----:B------:R-:W-:Y:S02]  /*17e0*/  WARPGROUP.DEPBAR.LE gsb0, 0x0 ;  /* 0x00008000000079c5 */ /* 0x000fe40000010000 */
[----:B------:R-:W-:Y:S05]  /*17f0*/  @!P2 BRA `(.L_x_19) ;  /* 0x000000040014a947 */ /* 0x000fea0003800000 */
[----:B------:R-:W-:Y:S01]  /*1800*/  UIADD3 UR4, UR41, 0x1, URZ ;  /* 0x0000000129047890 */ /* 0x000fe2000fffe03f */
[----:B01----:R-:W-:Y:S01]  /*1810*/  IMAD.U32 R0, RZ, RZ, UR44 ;  /* 0x0000002cff007e24 */ /* 0x003fe2000f8e00ff */
[----:B------:R-:W-:Y:S02]  /*1820*/  UMOV UR10, UR41 ;  /* 0x00000029000a7c82 */ /* 0x000fe40008000000 */
[----:B------:R-:W-:-:S04]  /*1830*/  UISETP.NE.AND UP0, UPT, UR4, 0xb, UPT ;  /* 0x0000000b0400788c */ /* 0x000fc8000bf05270 */
[----:B------:R-:W-:Y:S02]  /*1840*/  USEL UR5, URZ, 0x1, UP0 ;  /* 0x000000013f057887 */ /* 0x000fe40008000000 */
[----:B------:R-:W-:Y:S02]  /*1850*/  USEL UR9, UR4, URZ, UP0 ;  /* 0x0000003f04097287 */ /* 0x000fe40008000000 */
[----:B------:R-:W-:-:S06]  /*1860*/  ULOP3.LUT UR5, UR40, UR5, URZ, 0x3c, !UPT ;  /* 0x0000000528057292 */ /* 0x000fcc000f8e3c3f */
[----:B------:R-:W-:-:S07]  /*1870*/  IMAD.U32 R5, RZ, RZ, UR5 ;  /* 0x00000005ff057e24 */ /* 0x000fce000f8e00ff */
.L_x_26:
[----:B01----:R-:W-:Y:S05]  /*1880*/  @!P0 BRA `(.L_x_20) ;  /* 0x0000000000048947 */ /* 0x003fea0003800000 */
[----:B------:R-:W-:Y:S01]  /*1890*/  BPT.TRAP 0x1 ;  /* 0x000000040000795c */ /* 0x000fe20000300000 */
.L_x_20:
[----:B------:R-:W0:Y:S01]  /*18a0*/  S2UR UR5, SR_CgaCtaId ;  /* 0x00000000000579c3 */ /* 0x000e220000008800 */
[----:B------:R-:W-:Y:S01]  /*18b0*/  UMOV UR4, 0x400 ;  /* 0x0000040000047882 */ /* 0x000fe20000000000 */
[----:B------:R-:W-:Y:S01]  /*18c0*/  SHF.L.U32 R3, R5, 0x1f, RZ ;  /* 0x0000001f05037819 */ /* 0x000fe200000006ff */
[----:B0-----:R-:W-:-:S04]  /*18d0*/  ULEA UR14, UR5, UR4, 0x18 ;  /* 0x00000004050e7291 */ /* 0x001fc8000f8ec03f */
[----:B------:R-:W-:-:S09]  /*18e0*/  ULEA UR4, UR9, UR14, 0x3 ;  /* 0x0000000e09047291 */ /* 0x000fd2000f8e183f */
[----:B------:R0:W1:Y:S01]  /*18f0*/  SYNCS.PHASECHK.TRANS64.TRYWAIT P1, [UR4], R3 ;  /* 0x00000003ff0075a7 */ /* 0x0000620008020144 */
[----:B------:R-:W-:Y:S05]  /*1900*/  @!P0 BRA `(.L_x_21) ;  /* 0x0000000000048947 */ /* 0x000fea0003800000 */
[----:B------:R-:W-:Y:S01]  /*1910*/  BPT.TRAP 0x1 ;  /* 0x000000040000795c */ /* 0x000fe20000300000 */
.L_x_21:
[----:B-1----:R-:W-:Y:S05]  /*1920*/  @P1 BRA `(.L_x_22) ;  /* 0x0000000000081947 */ /* 0x002fea0003800000 */
[----:B------:R-:W1:Y:S02]  /*1930*/  SYNCS.PHASECHK.TRANS64.TRYWAIT P1, [UR4], R3 ;  /* 0x00000003ff0075a7 */ /* 0x000e640008020144 */
[----:B-1----:R-:W-:Y:S05]  /*1940*/  @!P1 BRA `(.L_x_23) ;  /* 0x00000070008c9947 */ /* 0x002fea0003800000 */
.L_x_22:
[----:B------:R-:W-:Y:S01]  /*1950*/  ULEA UR11, UR9, UR8, 0x8 ;  /* 0x00000008090b7291 */ /* 0x000fe2000f8e403f */
[----:B------:R-:W-:Y:S01]  /*1960*/  WARPGROUP.ARRIVE ;  /* 0x00000000000079c5 */ /* 0x000fe20000000000 */
[----:B------:R-:W-:Y:S01]  /*1970*/  ULEA UR12, UR9, UR45, 0xa ;  /* 0x0000002d090c7291 */ /* 0x000fe2000f8e503f */
[----:B------:R-:W-:Y:S01]  /*1980*/  UMOV UR7, 0x80000020 ;  /* 0x8000002000077882 */ /* 0x000fe20000000000 */
[----:B------:R-:W-:Y:S02]  /*1990*/  UMOV UR5, 0x80000020 ;  /* 0x8000002000057882 */ /* 0x000fe40000000000 */
[----:B------:R-:W-:Y:S01]  /*19a0*/  UIADD3 UR13, UR12, 0x200, URZ ;  /* 0x000002000c0d7890 */ /* 0x000fe2000fffe03f */
[----:B------:R-:W-:Y:S02]  /*19b0*/  UMOV UR6, UR11 ;  /* 0x0000000b00067c82 */ /* 0x000fe40008000000 */
[----:B------:R-:W-:Y:S02]  /*19c0*/  UMOV UR4, UR12 ;  /* 0x0000000c00047c82 */ /* 0x000fe40008000000 */
[----:B------:R-:W-:Y:S01]  /*19d0*/  HGMMA.64x64x16.F32.BF16 R56, gdesc[UR4], R56, gsb0 ;  /* 0x00e00000043879f0 */ /* 0x000fe20008001838 */
[----:B------:R-:W-:Y:S01]  /*19e0*/  UMOV UR5, 0x80000020 ;  /* 0x8000002000057882 */ /* 0x000fe20000000000 */
[----:B------:R-:W-:Y:S01]  /*19f0*/  UMOV UR4, UR13 ;  /* 0x0000000d00047c82 */ /* 0x000fe20008000000 */
[----:B------:R-:W-:-:S02]  /*1a00*/  WARPGROUP.DEPBAR.LE gsb0, 0x0 ;  /* 0x00008000000079c5 */ /* 0x000fc40000010000 */
[----:B------:R-:W-:-:S06]  /*1a10*/  WARPGROUP.ARRIVE ;  /* 0x00000000000079c5 */ /* 0x000fcc0000000000 */
[----:B------:R-:W-:Y:S01]  /*1a20*/  HGMMA.64x64x16.F32.BF16 R24, gdesc[UR4], R24, gsb0 ;  /* 0x00e00000041879f0 */ /* 0x000fe20008001818 */
        /* <DEDUP_REMOVED lines=15> */
[----:B------:R-:W-:Y:S01]  /*1b20*/  BPT.TRAP 0x1 ;  /* 0x000000040000795c */ /* 0x000fe20000300000 */
.L_x_24:
[----:B------:R-:W-:Y:S01]  /*1b30*/  ULEA UR4, UR10, UR14, 0x3 ;  /* 0x0000000e0a047291 */ /* 0x000fe2000f8e183f */
[----:B------:R-:W-:-:S03]  /*1b40*/  ISETP.GT.U32.AND P1, PT, R18, 0x1, PT ;  /* 0x000000011200780c */ /* 0x000fc60003f24070 */
[----:B------:R-:W-:-:S04]  /*1b50*/  UIADD3 UR4, UR4, 0x58, URZ ;  /* 0x0000005804047890 */ /* 0x000fc8000fffe03f */
[----:B------:R-:W-:-:S09]  /*1b60*/  UPRMT UR4, URZ, 0x654, UR4 ;  /* 0x000006543f047896 */ /* 0x000fd20008000004 */
[----:B------:R-:W-:Y:S01]  /*1b70*/  SYNCS.ARRIVE.TRANS64.RED.A1T0 RZ, [UR4], RZ ;  /* 0x000000ffffff79a7 */ /* 0x000fe20008100404 */
[----:B------:R-:W-:Y:S05]  /*1b80*/  @P1 BRA `(.L_x_25) ;  /* 0x0000000000041947 */ /* 0x000fea0003800000 */
[----:B------:R-:W-:Y:S01]  /*1b90*/  BPT.TRAP 0x1 ;  /* 0x000000040000795c */ /* 0x000fe20000300000 */
.L_x_25:
[----:B------:R-:W-:Y:S01]  /*1ba0*/  UIADD3 UR9, UR9, 0x1, URZ ;  /* 0x0000000109097890 */ /* 0x000fe2000fffe03f */
[C---:B------:R-:W-:Y:S01]  /*1bb0*/  ISETP.GT.AND P1, PT, R0.reuse, 0x1, PT ;  /* 0x000000010000780c */ /* 0x040fe20003f24270 */
[----:B------:R-:W-:Y:S01]  /*1bc0*/  UIADD3 UR10, UR10, 0x1, URZ ;  /* 0x000000010a0a7890 */ /* 0x000fe2000fffe03f */
[----:B------:R-:W-:Y:S01]  /*1bd0*/  VIADD R0, R0, 0xffffffff ;  /* 0xffffffff00007836 */ /* 0x000fe20000000000 */
[----:B------:R-:W-:Y:S02]  /*1be0*/  UISETP.NE.AND UP0, UPT, UR9, 0xb, UPT ;  /* 0x0000000b0900788c */ /* 0x000fe4000bf05270 */
[----:B------:R-:W-:Y:S02]  /*1bf0*/  UISETP.NE.AND UP1, UPT, UR10, 0xb, UPT ;  /* 0x0000000b0a00788c */ /* 0x000fe4000bf25270 */
[----:B------:R-:W-:Y:S02]  /*1c00*/  USEL UR4, URZ, 0x1, UP0 ;  /* 0x000000013f047887 */ /* 0x000fe40008000000 */
[----:B------:R-:W-:-:S02]  /*1c10*/  USEL UR9, UR9, URZ, UP0 ;  /* 0x0000003f09097287 */ /* 0x000fc40008000000 */
[----:B------:R-:W-:Y:S02]  /*1c20*/  USEL UR10, UR10, URZ, UP1 ;  /* 0x0000003f0a0a7287 */ /* 0x000fe40008800000 */
[----:B------:R-:W-:Y:S01]  /*1c30*/  LOP3.LUT R5, R5, UR4, RZ, 0x3c, !PT ;  /* 0x0000000405057c12 */ /* 0x000fe2000f8e3cff */
[----:B------:R-:W-:Y:S09]  /*1c40*/  @P1 BRA `(.L_x_26) ;  /* 0xfffffffc000c1947 */ /* 0x000ff2000383ffff */
.L_x_19:
[----:B01----:R-:W0:Y:S02]  /*1c50*/  LDC R0, c[0x0][0x28c] ;  /* 0x0000a300ff007b82 */ /* 0x003e240000000800 */
[----:B0-----:R-:W-:-:S13]  /*1c60*/  ISETP.GE.AND P1, PT, R0, 0x1, PT ;  /* 0x000000010000780c */ /* 0x001fda0003f26270 */
[----:B------:R-:W-:Y:S05]  /*1c70*/  @!P1 BRA `(.L_x_27) ;  /* 0x0000000000409947 */ /* 0x000fea0003800000 */
[----:B------:R-:W-:Y:S05]  /*1c80*/  @!P0 BRA `(.L_x_28) ;  /* 0x0000000000048947 */ /* 0x000fea0003800000 */
[----:B------:R-:W-:Y:S01]  /*1c90*/  BPT.TRAP 0x1 ;  /* 0x000000040000795c */ /* 0x000fe20000300000 */
.L_x_28:
[----:B------:R-:W0:Y:S01]  /*1ca0*/  S2UR UR7, SR_CgaCtaId ;  /* 0x00000000000779c3 */ /* 0x000e220000008800 */
[----:B------:R-:W-:Y:S01]  /*1cb0*/  UIADD3 UR6, UR44, UR41, URZ ;  /* 0x000000292c067290 */ /* 0x000fe2000fffe03f */
[----:B------:R-:W-:-:S03]  /*1cc0*/  ISETP.GT.U32.AND P0, PT, R18, 0x1, PT ;  /* 0x000000011200780c */ /* 0x000fc60003f04070 */
[----:B------:R-:W-:-:S04]  /*1cd0*/  UIMAD.WIDE.U32 UR4, UR6, -0x45d1745d, URZ ;  /* 0xba2e8ba3060478a5 */ /* 0x000fc8000f8e003f */
[----:B------:R-:W-:-:S03]  /*1ce0*/  USHF.R.U32.HI UR4, URZ, 0x3, UR5 ;  /* 0x000000033f047899 */ /* 0x000fc60008011605 */
[----:B------:R-:W-:Y:S01]  /*1cf0*/  UMOV UR5, 0x400 ;  /* 0x0000040000057882 */ /* 0x000fe20000000000 */
[----:B------:R-:W-:Y:S02]  /*1d00*/  UIMAD UR6, UR4, -0xb, UR6 ;  /* 0xfffffff5040678a4 */ /* 0x000fe4000f8e0206 */
[----:B0-----:R-:W-:-:S04]  /*1d10*/  ULEA UR5, UR7, UR5, 0x18 ;  /* 0x0000000507057291 */ /* 0x001fc8000f8ec03f */
[----:B------:R-:W-:-:S04]  /*1d20*/  ULEA UR6, UR6, UR5, 0x3 ;  /* 0x0000000506067291 */ /* 0x000fc8000f8e183f */
[----:B------:R-:W-:-:S04]  /*1d30*/  UIADD3 UR6, UR6, 0x58, URZ ;  /* 0x0000005806067890 */ /* 0x000fc8000fffe03f */
[----:B------:R-:W-:-:S09]  /*1d40*/  UPRMT UR6, URZ, 0x654, UR6 ;  /* 0x000006543f067896 */ /* 0x000fd20008000006 */
[----:B------:R-:W-:Y:S01]  /*1d50*/  SYNCS.ARRIVE.TRANS64.RED.A1T0 RZ, [UR6], RZ ;  /* 0x000000ffffff79a7 */ /* 0x000fe20008100406 */
[----:B------:R-:W-:Y:S05]  /*1d60*/  @P0 BRA `(.L_x_27) ;  /* 0x0000000000040947 */ /* 0x000fea0003800000 */
[----:B------:R-:W-:Y:S01]  /*1d70*/  BPT.TRAP 0x1 ;  /* 0x000000040000795c */ /* 0x000fe20000300000 */
.L_x_27:
[----:B------:R-:W-:Y:S01]  /*1d80*/  IMAD.SHL.U32 R3, R100, 0x40, RZ ;  /* 0x0000004064037824 */ /* 0x000fe200078e00ff */
[----:B------:R-:W-:Y:S01]  /*1d90*/  UIADD3 UR41, UR43, UR41, URZ ;  /* 0x000000292b297290 */ /* 0x000fe2000fffe03f */
[----:B------:R-:W-:Y:S01]  /*1da0*/  SHF.R.S32.HI R21, RZ, 0x1f, R19 ;  /* 0x0000001fff157819 */ /* 0x000fe20000011413 */
[----:B------:R-:W-:Y:S01]  /*1db0*/  ULDC UR7, c[0x0][0x288] ;  /* 0x0000a20000077ab9 */ /* 0x000fe20000000800 */
[----:B------:R-:W-:Y:S01]  /*1dc0*/  IMAD.SHL.U32 R6, R107, 0x100, RZ ;  /* 0x000001006b067824 */ /* 0x000fe200078e00ff */
[C---:B------:R-:W-:Y:S01]  /*1dd0*/  LOP3.LUT R8, R3.reuse, 0x6, R96, 0xf8, !PT ;  /* 0x0000000603087812 */ /* 0x040fe200078ef860 */
[----:B------:R-:W-:Y:S01]  /*1de0*/  UISETP.GT.U32.AND UP0, UPT, UR41, 0xa, UPT ;  /* 0x0000000a2900788c */ /* 0x000fe2000bf04070 */
[----:B------:R-:W-:Y:S01]  /*1df0*/  ISETP.GE.AND P0, PT, R3, UR7, PT ;  /* 0x0000000703007c0c */ /* 0x000fe2000bf06270 */
[----:B------:R-:W-:Y:S01]  /*1e00*/  ULDC.64 UR4, c[0x0][0x5d0] ;  /* 0x0001740000047ab9 */ /* 0x000fe20000000a00 */
[----:B------:R-:W-:Y:S01]  /*1e10*/  SHF.R.S32.HI R9, RZ, 0x1f, R8 ;  /* 0x0000001fff097819 */ /* 0x000fe20000011408 */
[----:B------:R-:W-:Y:S01]  /*1e20*/  ULDC UR10, c[0x0][0x284] ;  /* 0x0000a100000a7ab9 */ /* 0x000fe20000000800 */
[----:B------:R-:W-:Y:S01]  /*1e30*/  IMAD R0, R21, UR4, RZ ;  /* 0x0000000415007c24 */ /* 0x000fe2000f8e02ff */
[----:B------:R-:W-:Y:S01]  /*1e40*/  UISETP.LT.U32.AND UP0, UPT, UR43, 0xb, UP0 ;  /* 0x0000000b2b00788c */ /* 0x000fe20008701070 */
[----:B------:R-:W-:Y:S01]  /*1e50*/  ISETP.GE.OR P0, PT, R6, UR10, P0 ;  /* 0x0000000a06007c0c */ /* 0x000fe20008706670 */
[----:B------:R-:W-:Y:S01]  /*1e60*/  UISETP.GE.U32.AND UP1, UPT, UR43, 0xb, UPT ;  /* 0x0000000b2b00788c */ /* 0x000fe2000bf26070 */
[C---:B------:R-:W-:Y:S01]  /*1e70*/  IMAD R7, R19.reuse, UR5, R0 ;  /* 0x0000000513077c24 */ /* 0x040fe2000f8e0200 */
[----:B------:R-:W-:Y:S01]  /*1e80*/  USEL UR6, URZ, 0x1, !UP0 ;  /* 0x000000013f067887 */ /* 0x000fe2000c000000 */
[----:B------:R-:W-:Y:S01]  /*1e90*/  IMAD.WIDE.U32 R4, R19, UR4, R8 ;  /* 0x0000000413047c25 */ /* 0x000fe2000f8e0008 */
[----:B------:R-:W-:Y:S01]  /*1ea0*/  UIMAD.WIDE.U32 UR4, UR41, -0x45d1745d, URZ ;  /* 0xba2e8ba3290478a5 */ /* 0x000fe2000f8e003f */
[----:B------:R-:W-:-:S02]  /*1eb0*/  ULDC.64 UR8, c[0x0][0x5c8] ;  /* 0x0001720000087ab9 */ /* 0x000fc40000000a00 */
[----:B------:R-:W-:Y:S01]  /*1ec0*/  IMAD.WIDE R106, R107, 0x100, R22 ;  /* 0x000001006b6a7825 */ /* 0x000fe200078e0216 */
[----:B------:R-:W-:Y:S02]  /*1ed0*/  USHF.R.U32.HI UR4, URZ, 0x3, UR5 ;  /* 0x000000033f047899 */ /* 0x000fe40008011605 */
[----:B------:R-:W-:Y:S01]  /*1ee0*/  ULOP3.LUT UR40, UR40, UR6, URZ, 0x3c, !UPT ;  /* 0x0000000628287292 */ /* 0x000fe2000f8e3c3f */
[----:B------:R-:W-:Y:S01]  /*1ef0*/  IMAD R11, R107, UR8, RZ ;  /* 0x000000086b0b7c24 */ /* 0x000fe2000f8e02ff */
[----:B------:R-:W-:Y:S01]  /*1f00*/  UIMAD UR41, UR4, -0xb, UR41 ;  /* 0xfffffff5042978a4 */ /* 0x000fe2000f8e0229 */
[----:B------:R-:W-:Y:S01]  /*1f10*/  IMAD.IADD R5, R5, 0x1, R7 ;  /* 0x0000000105057824 */ /* 0x000fe200078e0207 */
[----:B------:R-:W-:Y:S01]  /*1f20*/  @UP1 ULOP3.LUT UR40, UR40, 0x1, UR4, 0x78, !UPT ;  /* 0x0000000128281892 */ /* 0x000fe2000f8e7804 */
[C---:B------:R-:W-:Y:S02]  /*1f30*/  IMAD R11, R106.reuse, UR9, R11 ;  /* 0x000000096a0b7c24 */ /* 0x040fe4000f8e020b */
[----:B------:R-:W-:-:S04]  /*1f40*/  IMAD.WIDE.U32 R110, R106, UR8, R4 ;  /* 0x000000086a6e7c25 */ /* 0x000fc8000f8e0004 */
[----:B------:R-:W-:Y:S01]  /*1f50*/  IMAD.MOV.U32 R0, RZ, RZ, -0x1 ;  /* 0xffffffffff007424 */ /* 0x000fe200078e00ff */
[----:B------:R-:W-:Y:S06]  /*1f60*/  @P0 BRA `(.L_x_29) ;  /* 0x0000004c00000947 */ /* 0x000fec0003800000 */
[----:B-----5:R-:W-:Y:S01]  /*1f70*/  FSETP.NEU.AND P1, PT, R89, RZ, PT ;  /* 0x000000ff5900720b */ /* 0x020fe20003f2d000 */
[----:B------:R-:W-:Y:S01]  /*1f80*/  IMAD.IADD R4, R90, 0x1, -R3 ;  /* 0x000000015a047824 */ /* 0x000fe200078e0a03 */
[----:B------:R-:W-:Y:S01]  /*1f90*/  BSSY B0, `(.L_x_29) ;  /* 0x00004bd000007945 */ /* 0x000fe20003800000 */
[----:B------:R-:W-:Y:S02]  /*1fa0*/  IMAD.IADD R3, R99, 0x1, -R6 ;  /* 0x0000000163037824 */ /* 0x000fe400078e0a06 */
[----:B------:R-:W-:Y:S01]  /*1fb0*/  IMAD.IADD R103, R111, 0x1, R11 ;  /* 0x000000016f677824 */ /* 0x000fe200078e020b */
[----:B------:R-:W-:-:S04]  /*1fc0*/  ISETP.GT.AND P6, PT, R4, RZ, PT ;  /* 0x000000ff0400720c */ /* 0x000fc80003fc4270 */
[----:B------:R-:W-:-:S03]  /*1fd0*/  ISETP.GT.AND P0, PT, R3, RZ, P6 ;  /* 0x000000ff0300720c */ /* 0x000fc60003704270 */
[----:B------:R-:W-:Y:S10]  /*1fe0*/  @!P1 BRA `(.L_x_30) ;  /* 0x0000003400709947 */ /* 0x000ff40003800000 */
[----:B------:R-:W0:Y:S01]  /*1ff0*/  LDC.64 R14, c[0x0][0x5b8] ;  /* 0x00016e00ff0e7b82 */ /* 0x000e220000000a00 */
[----:B------:R-:W-:-:S07]  /*2000*/  ULDC.64 UR4, c[0x0][0x5c0] ;  /* 0x0001700000047ab9 */ /* 0x000fce0000000a00 */
[----:B------:R-:W1:Y:S08]  /*2010*/  LDC.64 R104, c[0x0][0x5b0] ;  /* 0x00016c00ff687b82 */ /* 0x000e700000000a00 */
[----:B------:R-:W2:Y:S01]  /*2020*/  LDC.64 R12, c[0x0][0x5a8] ;  /* 0x00016a00ff0c7b82 */ /* 0x000ea20000000a00 */
[-C--:B0-----:R-:W-:Y:S02]  /*2030*/  IMAD R6, R21, R14.reuse, RZ ;  /* 0x0000000e15067224 */ /* 0x081fe400078e02ff */
[----:B------:R-:W-:-:S04]  /*2040*/  IMAD.WIDE.U32 R20, R19, R14, R8 ;  /* 0x0000000e13147225 */ /* 0x000fc800078e0008 */
[----:B------:R-:W-:Y:S02]  /*2050*/  IMAD R113, R19, R15, R6 ;  /* 0x0000000f13717224 */ /* 0x000fe400078e0206 */
[-C--:B-1----:R-:W-:Y:S02]  /*2060*/  IMAD R5, R107, R104.reuse, RZ ;  /* 0x000000686b057224 */ /* 0x082fe400078e02ff */
[----:B------:R-:W-:Y:S02]  /*2070*/  IMAD.IADD R101, R21, 0x1, R113 ;  /* 0x0000000115657824 */ /* 0x000fe400078e0271 */
[----:B------:R-:W-:Y:S02]  /*2080*/  IMAD.MOV.U32 R100, RZ, RZ, R20 ;  /* 0x000000ffff647224 */ /* 0x000fe400078e0014 */
[C---:B------:R-:W-:Y:S02]  /*2090*/  IMAD R117, R106.reuse, R105, R5 ;  /* 0x000000696a757224 */ /* 0x040fe400078e0205 */
[----:B------:R-:W-:-:S04]  /*20a0*/  IMAD.WIDE.U32 R6, R106, R104, R100 ;  /* 0x000000686a067225 */ /* 0x000fc800078e0064 */
[----:B------:R-:W-:Y:S01]  /*20b0*/  IMAD.IADD R5, R7, 0x1, R117 ;  /* 0x0000000107057824 */ /* 0x000fe200078e0275 */
[----:B--2---:R-:W-:-:S04]  /*20c0*/  LEA R10, P1, R6, R12, 0x1 ;  /* 0x0000000c060a7211 */ /* 0x004fc800078208ff */
[----:B------:R-:W-:-:S05]  /*20d0*/  LEA.HI.X R11, R6, R13, R5, 0x1, P1 ;  /* 0x0000000d060b7211 */ /* 0x000fca00008f0c05 */
[----:B------:R-:W2:Y:S01]  /*20e0*/  @P0 LDG.E.LTC128B.U16 R5, desc[UR38][R10.64] ;  /* 0x000000260a050981 */ /* 0x000ea2000c1e1520 */
[----:B------:R-:W-:Y:S01]  /*20f0*/  ISETP.GT.AND P4, PT, R4, 0x1, PT ;  /* 0x000000010400780c */ /* 0x000fe20003f84270 */
[----:B------:R-:W-:Y:S01]  /*2100*/  IMAD.WIDE.U32 R6, R106, R104, R8 ;  /* 0x000000686a067225 */ /* 0x000fe200078e0008 */
[----:B------:R-:W-:Y:S01]  /*2110*/  BSSY B1, `(.L_x_31) ;  /* 0x0000013000017945 */ /* 0x000fe20003800000 */
[----:B------:R-:W-:Y:S02]  /*2120*/  SHF.L.U64.HI R111, R104, 0x3, R105 ;  /* 0x00000003686f7819 */ /* 0x000fe40000010269 */
[----:B------:R-:W-:Y:S01]  /*2130*/  IMAD.IADD R7, R117, 0x1, R7 ;  /* 0x0000000175077824 */ /* 0x000fe200078e0207 */
[----:B------:R-:W-:Y:S01]  /*2140*/  P2R R116, PR, RZ, 0x10 ;  /* 0x00000010ff747803 */ /* 0x000fe20000000000 */
[----:B------:R-:W-:-:S04]  /*2150*/  IMAD.WIDE.U32 R108, R19, R14, R6 ;  /* 0x0000000e136c7225 */ /* 0x000fc800078e0006 */
[----:B------:R-:W-:Y:S01]  /*2160*/  IMAD.IADD R7, R113, 0x1, R109 ;  /* 0x0000000171077824 */ /* 0x000fe200078e026d */
[----:B------:R-:W-:-:S04]  /*2170*/  LEA R6, P2, R108, R12, 0x1 ;  /* 0x0000000c6c067211 */ /* 0x000fc800078408ff */
[----:B------:R-:W-:Y:S01]  /*2180*/  LEA.HI.X R7, R108, R13, R7, 0x1, P2 ;  /* 0x0000000d6c077211 */ /* 0x000fe200010f0c07 */
[----:B--2---:R-:W-:-:S04]  /*2190*/  IMAD.U32 R102, R5, 0x10000, RZ ;  /* 0x0001000005667824 */ /* 0x004fc800078e00ff */
[----:B------:R-:W-:Y:S01]  /*21a0*/  FMUL R15, R102, R89 ;  /* 0x00000059660f7220 */ /* 0x000fe20000400000 */
[----:B------:R-:W-:-:S03]  /*21b0*/  LEA R102, P1, R110, UR4, 0x1 ;  /* 0x000000046e667c11 */ /* 0x000fc6000f8208ff */
[----:B------:R-:W-:Y:S01]  /*21c0*/  FFMA R15, R56, R88, R15 ;  /* 0x00000058380f7223 */ /* 0x000fe2000000000f */
[----:B------:R-:W-:Y:S01]  /*21d0*/  LEA.HI.X R103, R110, UR5, R103, 0x1, P1 ;  /* 0x000000056e677c11 */ /* 0x000fe200088f0c67 */
[----:B------:R-:W-:Y:S01]  /*21e0*/  IMAD.SHL.U32 R110, R104, 0x8, RZ ;  /* 0x00000008686e7824 */ /* 0x000fe200078e00ff */
[----:B------:R-:W-:Y:S02]  /*21f0*/  ISETP.GT.AND P1, PT, R3, RZ, P4 ;  /* 0x000000ff0300720c */ /* 0x000fe40002724270 */
[----:B------:R-:W-:-:S05]  /*2200*/  F2FP.BF16.F32.PACK_AB R15, RZ, R15 ;  /* 0x0000000fff0f723e */ /* 0x000fca00000010ff */
[----:B------:R0:W-:Y:S06]  /*2210*/  @P0 STG.E.U16 desc[UR38][R102.64], R15 ;  /* 0x0000000f66000986 */ /* 0x0001ec000c101526 */
[----:B------:R-:W-:Y:S05]  /*2220*/  @!P1 BRA `(.L_x_32) ;  /* 0x0000000000049947 */ /* 0x000fea0003800000 */
[----:B------:R1:W5:Y:S02]  /*2230*/  LDG.E.LTC128B.U16 R5, desc[UR38][R6.64+0x2] ;  /* 0x0000022606057981 */ /* 0x000364000c1e1520 */
.L_x_32:
[----:B------:R-:W-:Y:S05]  /*2240*/  BSYNC B1 ;  /* 0x0000000000017941 */ /* 0x000fea0003800000 */
.L_x_31:
[----:B-----5:R-:W-:Y:S01]  /*2250*/  IMAD.U32 R10, R5, 0x10000, RZ ;  /* 0x00010000050a7824 */ /* 0x020fe200078e00ff */
[----:B------:R-:W-:Y:S01]  /*2260*/  ISETP.GT.AND P0, PT, R3, 0x8, P6 ;  /* 0x000000080300780c */ /* 0x000fe20003704270 */
[----:B------:R-:W-:Y:S01]  /*2270*/  IMAD.WIDE.U32 R114, R106, R104, R110 ;  /* 0x000000686a727225 */ /* 0x000fe200078e006e */
[----:B0-----:R-:W-:-:S03]  /*2280*/  PRMT R15, R5, 0x7610, R15 ;  /* 0x00007610050f7816 */ /* 0x001fc6000000000f */
[----:B------:R-:W-:Y:S01]  /*2290*/  FMUL R10, R10, R89 ;  /* 0x000000590a0a7220 */ /* 0x000fe20000400000 */
[----:B------:R-:W-:Y:S01]  /*22a0*/  IMAD.IADD R117, R117, 0x1, R115 ;  /* 0x0000000175757824 */ /* 0x000fe200078e0273 */
[----:B------:R-:W-:Y:S02]  /*22b0*/  IADD3 R11, P2, R20, R114, RZ ;  /* 0x00000072140b7210 */ /* 0x000fe40007f5e0ff */
[----:B------:R-:W-:-:S03]  /*22c0*/  FFMA R57, R57, R88, R10 ;  /* 0x0000005839397223 */ /* 0x000fc6000000000a */
[----:B------:R-:W-:Y:S01]  /*22d0*/  IMAD.X R56, R117, 0x1, R101, P2 ;  /* 0x0000000175387824 */ /* 0x000fe200010e0665 */
[C---:B------:R-:W-:Y:S02]  /*22e0*/  LEA R10, P2, R11.reuse, R12, 0x1 ;  /* 0x0000000c0b0a7211 */ /* 0x040fe400078408ff */
[----:B------:R-:W-:Y:S02]  /*22f0*/  F2FP.BF16.F32.PACK_AB R57, RZ, R57 ;  /* 0x00000039ff39723e */ /* 0x000fe400000010ff */
[----:B------:R-:W-:Y:S01]  /*2300*/  LEA.HI.X R11, R11, R13, R56, 0x1, P2 ;  /* 0x0000000d0b0b7211 */ /* 0x000fe200010f0c38 */
[----:B------:R-:W-:Y:S01]  /*2310*/  @P1 IMAD.MOV.U32 R56, RZ, RZ, R102 ;  /* 0x000000ffff381224 */ /* 0x000fe200078e0066 */
[----:B------:R-:W-:Y:S01]  /*2320*/  PRMT R109, R57, 0x7610, R109 ;  /* 0x00007610396d7816 */ /* 0x000fe2000000006d */
[----:B------:R-:W-:-:S05]  /*2330*/  @P1 IMAD.MOV.U32 R57, RZ, RZ, R103 ;  /* 0x000000ffff391224 */ /* 0x000fca00078e0067 */
[----:B------:R0:W-:Y:S04]  /*2340*/  @P1 STG.E.U16 desc[UR38][R56.64+0x2], R109 ;  /* 0x0000026d38001986 */ /* 0x0001e8000c101526 */
[----:B------:R-:W2:Y:S01]  /*2350*/  @P0 LDG.E.LTC128B.U16 R15, desc[UR38][R10.64] ;  /* 0x000000260a0f0981 */ /* 0x000ea2000c1e1520 */
[----:B------:R-:W-:Y:S01]  /*2360*/  IADD3 R114, P1, R8, R114, RZ ;  /* 0x0000007208727210 */ /* 0x000fe20007f3e0ff */
[----:B------:R-:W-:Y:S01]  /*2370*/  BSSY B1, `(.L_x_33) ;  /* 0x0000012000017945 */ /* 0x000fe20003800000 */
[----:B------:R-:W-:-:S03]  /*2380*/  SHF.L.U64.HI R119, R94, 0x1, R93 ;  /* 0x000000015e777819 */ /* 0x000fc6000001025d */
[----:B------:R-:W-:Y:S01]  /*2390*/  IMAD.X R115, R9, 0x1, R117, P1 ;  /* 0x0000000109737824 */ /* 0x000fe200008e0675 */
[----:B------:R-:W-:Y:S01]  /*23a0*/  ISETP.GT.AND P1, PT, R3, 0x8, P4 ;  /* 0x000000080300780c */ /* 0x000fe20002724270 */
[----:B------:R-:W-:Y:S02]  /*23b0*/  IMAD.SHL.U32 R117, R94, 0x2, RZ ;  /* 0x000000025e757824 */ /* 0x000fe400078e00ff */
[----:B------:R-:W-:-:S04]  /*23c0*/  IMAD.WIDE.U32 R114, R19, R14, R114 ;  /* 0x0000000e13727225 */ /* 0x000fc800078e0072 */
[----:B0-----:R-:W-:Y:S01]  /*23d0*/  IMAD.IADD R57, R113, 0x1, R115 ;  /* 0x0000000171397824 */ /* 0x001fe200078e0273 */
[----:B------:R-:W-:-:S04]  /*23e0*/  LEA R56, P3, R114, R12, 0x1 ;  /* 0x0000000c72387211 */ /* 0x000fc800078608ff */
[----:B------:R-:W-:Y:S01]  /*23f0*/  LEA.HI.X R57, R114, R13, R57, 0x1, P3 ;  /* 0x0000000d72397211 */ /* 0x000fe200018f0c39 */
[----:B--2---:R-:W-:-:S04]  /*2400*/  IMAD.U32 R108, R15, 0x10000, RZ ;  /* 0x000100000f6c7824 */ /* 0x004fc800078e00ff */
[----:B------:R-:W-:Y:S01]  /*2410*/  FMUL R5, R108, R89 ;  /* 0x000000596c057220 */ /* 0x000fe20000400000 */
[----:B------:R-:W-:-:S03]  /*2420*/  IADD3 R108, P2, R117, R102, RZ ;  /* 0x00000066756c7210 */ /* 0x000fc60007f5e0ff */
[----:B------:R-:W-:Y:S02]  /*2430*/  FFMA R5, R58, R88, R5 ;  /* 0x000000583a057223 */ /* 0x000fe40000000005 */
[----:B------:R-:W-:-:S03]  /*2440*/  IMAD.X R109, R119, 0x1, R103, P2 ;  /* 0x00000001776d7824 */ /* 0x000fc600010e0667 */
[----:B------:R-:W-:-:S05]  /*2450*/  F2FP.BF16.F32.PACK_AB R5, RZ, R5 ;  /* 0x00000005ff05723e */ /* 0x000fca00000010ff */
[----:B------:R0:W-:Y:S01]  /*2460*/  @P0 STG.E.U16 desc[UR38][R108.64], R5 ;  /* 0x000000056c000986 */ /* 0x0001e2000c101526 */
[----:B------:R-:W-:Y:S05]  /*2470*/  @!P1 BRA `(.L_x_34) ;  /* 0x0000000000049947 */ /* 0x000fea0003800000 */
[----:B------:R2:W5:Y:S02]  /*2480*/  LDG.E.LTC128B.U16 R15, desc[UR38][R56.64+0x2] ;  /* 0x00000226380f7981 */ /* 0x000564000c1e1520 */
.L_x_34:
[----:B------:R-:W-:Y:S05]  /*2490*/  BSYNC B1 ;  /* 0x0000000000017941 */ /* 0x000fea0003800000 */
.L_x_33:
[----:B-----5:R-:W-:Y:S01]  /*24a0*/  IMAD.U32 R10, R15, 0x10000, RZ ;  /* 0x000100000f0a7824 */ /* 0x020fe200078e00ff */
[----:B------:R-:W-:Y:S01]  /*24b0*/  ISETP.GT.AND P4, PT, R4, 0x8, PT ;  /* 0x000000080400780c */ /* 0x000fe20003f84270 */
[----:B------:R-:W-:Y:S01]  /*24c0*/  IMAD.MOV.U32 R58, RZ, RZ, R108 ;  /* 0x000000ffff3a7224 */ /* 0x000fe200078e006c */
[----:B------:R-:W-:Y:S01]  /*24d0*/  BSSY B1, `(.L_x_35) ;  /* 0x000000b000017945 */ /* 0x000fe20003800000 */
[----:B------:R-:W-:Y:S01]  /*24e0*/  FMUL R10, R10, R89 ;  /* 0x000000590a0a7220 */ /* 0x000fe20000400000 */
[----:B------:R-:W-:Y:S02]  /*24f0*/  ISETP.GT.AND P0, PT, R3, RZ, P4 ;  /* 0x000000ff0300720c */ /* 0x000fe40002704270 */
[----:B------:R-:W-:Y:S01]  /*2500*/  P2R R115, PR, RZ, 0x10 ;  /* 0x00000010ff737803 */ /* 0x000fe20000000000 */
[----:B------:R-:W-:Y:S01]  /*2510*/  FFMA R10, R59, R88, R10 ;  /* 0x000000583b0a7223 */ /* 0x000fe2000000000a */
[----:B------:R-:W-:Y:S01]  /*2520*/  IMAD.MOV.U32 R59, RZ, RZ, R109 ;  /* 0x000000ffff3b7224 */ /* 0x000fe200078e006d */
[----:B------:R-:W-:-:S03]  /*2530*/  PRMT R114, R15, 0x7610, R114 ;  /* 0x000076100f727816 */ /* 0x000fc60000000072 */
[----:B------:R-:W-:-:S05]  /*2540*/  F2FP.BF16.F32.PACK_AB R10, RZ, R10 ;  /* 0x0000000aff0a723e */ /* 0x000fca00000010ff */
[----:B------:R3:W-:Y:S01]  /*2550*/  @P1 STG.E.U16 desc[UR38][R58.64+0x2], R10 ;  /* 0x0000020a3a001986 */ /* 0x0007e2000c101526 */
[----:B------:R-:W-:Y:S05]  /*2560*/  @!P0 BRA `(.L_x_36) ;  /* 0x0000000000048947 */ /* 0x000fea0003800000 */
[----:B------:R4:W5:Y:S02]  /*2570*/  LDG.E.LTC128B.U16 R114, desc[UR38][R6.64+0x10] ;  /* 0x0000102606727981 */ /* 0x000964000c1e1520 */
.L_x_36:
[----:B------:R-:W-:Y:S05]  /*2580*/  BSYNC B1 ;  /* 0x0000000000017941 */ /* 0x000fea0003800000 */
.L_x_35:
[----:B---3-5:R-:W-:Y:S01]  /*2590*/  IMAD.U32 R10, R114, 0x10000, RZ ;  /* 0x00010000720a7824 */ /* 0x028fe200078e00ff */
[C---:B0-----:R-:W-:Y:S01]  /*25a0*/  SHF.L.U64.HI R5, R95.reuse, 0x1, R92 ;  /* 0x000000015f057819 */ /* 0x041fe2000001025c */
[----:B------:R-:W-:Y:S01]  /*25b0*/  IMAD.SHL.U32 R15, R95, 0x2, RZ ;  /* 0x000000025f0f7824 */ /* 0x000fe200078e00ff */
[----:B------:R-:W-:Y:S01]  /*25c0*/  ISETP.GT.AND P3, PT, R4, 0x9, PT ;  /* 0x000000090400780c */ /* 0x000fe20003f64270 */
[----:B------:R-:W-:Y:S01]  /*25d0*/  FMUL R11, R10, R89 ;  /* 0x000000590a0b7220 */ /* 0x000fe20000400000 */
[----:B------:R-:W-:Y:S02]  /*25e0*/  BSSY B1, `(.L_x_37) ;  /* 0x000000a000017945 */ /* 0x000fe40003800000 */
[----:B------:R-:W-:Y:S01]  /*25f0*/  IADD3 R10, P1, P2, R15, R102, R117 ;  /* 0x000000660f0a7210 */ /* 0x000fe20007a3e075 */
[----:B------:R-:W-:Y:S01]  /*2600*/  FFMA R60, R60, R88, R11 ;  /* 0x000000583c3c7223 */ /* 0x000fe2000000000b */
[----:B------:R-:W-:Y:S02]  /*2610*/  P2R R117, PR, RZ, 0x8 ;  /* 0x00000008ff757803 */ /* 0x000fe40000000000 */
[----:B------:R-:W-:-:S02]  /*2620*/  IADD3.X R11, R5, R103, R119, P1, P2 ;  /* 0x00000067050b7210 */ /* 0x000fc40000fe4477 */
[----:B------:R-:W-:Y:S02]  /*2630*/  F2FP.BF16.F32.PACK_AB R60, RZ, R60 ;  /* 0x0000003cff3c723e */ /* 0x000fe400000010ff */
[----:B------:R-:W-:-:S03]  /*2640*/  ISETP.GT.AND P1, PT, R3, RZ, P3 ;  /* 0x000000ff0300720c */ /* 0x000fc60001f24270 */
[----:B------:R0:W-:Y:S10]  /*2650*/  @P0 STG.E.U16 desc[UR38][R102.64+0x10], R60 ;  /* 0x0000103c66000986 */ /* 0x0001f4000c101526 */
[----:B------:R-:W-:Y:S05]  /*2660*/  @!P1 BRA `(.L_x_38) ;  /* 0x0000000000049947 */ /* 0x000fea0003800000 */
[----:B------:R3:W5:Y:S02]  /*2670*/  LDG.E.LTC128B.U16 R114, desc[UR38][R6.64+0x12] ;  /* 0x0000122606727981 */ /* 0x000764000c1e1520 */
.L_x_38:
[----:B------:R-:W-:Y:S05]  /*2680*/  BSYNC B1 ;  /* 0x0000000000017941 */ /* 0x000fea0003800000 */
.L_x_37:
[----:B0----5:R-:W-:Y:S01]  /*2690*/  IMAD.U32 R60, R114, 0x10000, RZ ;  /* 0x00010000723c7824 */ /* 0x021fe200078e00ff */
[----:B------:R-:W-:Y:S01]  /*26a0*/  ISETP.GT.AND P0, PT, R3, 0x8, P4 ;  /* 0x000000080300780c */ /* 0x000fe20002704270 */
[----:B------:R-:W-:Y:S02]  /*26b0*/  BSSY B1, `(.L_x_39) ;  /* 0x000000a000017945 */ /* 0x000fe40003800000 */
[----:B------:R-:W-:-:S04]  /*26c0*/  FMUL R60, R60, R89 ;  /* 0x000000593c3c7220 */ /* 0x000fc80000400000 */
[----:B------:R-:W-:Y:S01]  /*26d0*/  FFMA R60, R61, R88, R60 ;  /* 0x000000583d3c7223 */ /* 0x000fe2000000003c */
[----:B------:R-:W-:-:S04]  /*26e0*/  @P1 IMAD.MOV.U32 R61, RZ, RZ, R103 ;  /* 0x000000ffff3d1224 */ /* 0x000fc800078e0067 */
[----:B------:R-:W-:-:S04]  /*26f0*/  F2FP.BF16.F32.PACK_AB R60, RZ, R60 ;  /* 0x0000003cff3c723e */ /* 0x000fc800000010ff */
[----:B------:R-:W-:Y:S01]  /*2700*/  PRMT R118, R60, 0x7610, R118 ;  /* 0x000076103c767816 */ /* 0x000fe20000000076 */
[----:B------:R-:W-:-:S05]  /*2710*/  @P1 IMAD.MOV.U32 R60, RZ, RZ, R102 ;  /* 0x000000ffff3c1224 */ /* 0x000fca00078e0066 */
[----:B------:R0:W-:Y:S01]  /*2720*/  @P1 STG.E.U16 desc[UR38][R60.64+0x12], R118 ;  /* 0x000012763c001986 */ /* 0x0001e2000c101526 */
[----:B------:R-:W-:Y:S05]  /*2730*/  @!P0 BRA `(.L_x_40) ;  /* 0x0000000000048947 */ /* 0x000fea0003800000 */
[----:B------:R0:W5:Y:S02]  /*2740*/  LDG.E.LTC128B.U16 R114, desc[UR38][R56.64+0x10] ;  /* 0x0000102638727981 */ /* 0x000164000c1e1520 */
.L_x_40:
[----:B------:R-:W-:Y:S05]  /*2750*/  BSYNC B1 ;  /* 0x0000000000017941 */ /* 0x000fea0003800000 */
.L_x_39:
[----:B0----5:R-:W-:Y:S01]  /*2760*/  IMAD.U32 R60, R114, 0x10000, RZ ;  /* 0x00010000723c7824 */ /* 0x021fe200078e00ff */
[----:B------:R-:W-:Y:S01]  /*2770*/  ISETP.GT.AND P1, PT, R3, 0x8, P3 ;  /* 0x000000080300780c */ /* 0x000fe20001f24270 */
[----:B------:R-:W-:Y:S02]  /*2780*/  BSSY B1, `(.L_x_41) ;  /* 0x0000007000017945 */ /* 0x000fe40003800000 */
[----:B------:R-:W-:-:S04]  /*2790*/  FMUL R61, R60, R89 ;  /* 0x000000593c3d7220 */ /* 0x000fc80000400000 */
[----:B------:R-:W-:-:S05]  /*27a0*/  FFMA R61, R62, R88, R61 ;  /* 0x000000583e3d7223 */ /* 0x000fca000000003d */
[----:B------:R-:W-:-:S05]  /*27b0*/  F2FP.BF16.F32.PACK_AB R61, RZ, R61 ;  /* 0x0000003dff3d723e */ /* 0x000fca00000010ff */
[----:B------:R0:W-:Y:S01]  /*27c0*/  @P0 STG.E.U16 desc[UR38][R58.64+0x10], R61 ;  /* 0x0000103d3a000986 */ /* 0x0001e2000c101526 */
[----:B------:R-:W-:Y:S05]  /*27d0*/  @!P1 BRA `(.L_x_42) ;  /* 0x0000000000049947 */ /* 0x000fea0003800000 */
[----:B------:R0:W5:Y:S02]  /*27e0*/  LDG.E.LTC128B.U16 R114, desc[UR38][R56.64+0x12] ;  /* 0x0000122638727981 */ /* 0x000164000c1e1520 */
.L_x_42:
[----:B------:R-:W-:Y:S05]  /*27f0*/  BSYNC B1 ;  /* 0x0000000000017941 */ /* 0x000fea0003800000 */
.L_x_41:
[----:B-----5:R-:W-:Y:S01]  /*2800*/  IMAD.U32 R60, R114, 0x10000, RZ ;  /* 0x00010000723c7824 */ /* 0x020fe200078e00ff */
[----:B------:R-:W-:Y:S01]  /*2810*/  IADD3 R121, P0, R106, 0x80, RZ ;  /* 0x000000806a797810 */ /* 0x000fe20007f1e0ff */
[----:B------:R-:W-:Y:S01]  /*2820*/  BSSY B1, `(.L_x_43) ;  /* 0x000000b000017945 */ /* 0x000fe20003800000 */
[----:B------:R-:W-:Y:S01]  /*2830*/  ISETP.GT.AND P2, PT, R4, 0x10, PT ;  /* 0x000000100400780c */ /* 0x000fe20003f44270 */
[----:B------:R-:W-:Y:S02]  /*2840*/  FMUL R60, R60, R89 ;  /* 0x000000593c3c7220 */ /* 0x000fe40000400000 */
[----:B------:R-:W-:Y:S01]  /*2850*/  IMAD.X R107, RZ, RZ, R107, P0 ;  /* 0x000000ffff6b7224 */ /* 0x000fe200000e066b */
[----:B------:R-:W-:Y:S01]  /*2860*/  ISETP.GT.AND P0, PT, R3, RZ, P2 ;  /* 0x000000ff0300720c */ /* 0x000fe20001704270 */
[----:B------:R-:W-:Y:S01]  /*2870*/  FFMA R60, R63, R88, R60 ;  /* 0x000000583f3c7223 */ /* 0x000fe2000000003c */
[----:B------:R-:W-:-:S04]  /*2880*/  P2R R118, PR, RZ, 0x4 ;  /* 0x00000004ff767803 */ /* 0x000fc80000000000 */
[----:B------:R-:W-:-:S05]  /*2890*/  F2FP.BF16.F32.PACK_AB R60, RZ, R60 ;  /* 0x0000003cff3c723e */ /* 0x000fca00000010ff */
[----:B------:R0:W-:Y:S02]  /*28a0*/  @P1 STG.E.U16 desc[UR38][R58.64+0x12], R60 ;  /* 0x0000123c3a001986 */ /* 0x0001e4000c101526 */
[----:B------:R-:W-:Y:S05]  /*28b0*/  @!P0 BRA `(.L_x_44) ;  /* 0x0000000000048947 */ /* 0x000fea0003800000 */
[----:B------:R0:W5:Y:S02]  /*28c0*/  LDG.E.LTC128B.U16 R114, desc[UR38][R6.64+0x20] ;  /* 0x0000202606727981 */ /* 0x000164000c1e1520 */
.L_x_44:
[----:B------:R-:W-:Y:S05]  /*28d0*/  BSYNC B1 ;  /* 0x0000000000017941 */ /* 0x000fea0003800000 */
.L_x_43:
[----:B0----5:R-:W-:Y:S01]  /*28e0*/  IMAD.U32 R60, R114, 0x10000, RZ ;  /* 0x00010000723c7824 */ /* 0x021fe200078e00ff */
[----:B------:R-:W-:Y:S01]  /*28f0*/  ISETP.GT.AND P1, PT, R4, 0x11, PT ;  /* 0x000000110400780c */ /* 0x000fe20003f24270 */
[-C--:B------:R-:W-:Y:S01]  /*2900*/  IMAD.WIDE.U32 R62, R121, R104.reuse, R8 ;  /* 0x00000068793e7225 */ /* 0x080fe200078e0008 */
[----:B------:R-:W-:Y:S03]  /*2910*/  BSSY B1, `(.L_x_45) ;  /* 0x0000021000017945 */ /* 0x000fe60003800000 */
[----:B------:R-:W-:Y:S01]  /*2920*/  FMUL R21, R60, R89 ;  /* 0x000000593c157220 */ /* 0x000fe20000400000 */
[----:B------:R-:W-:-:S03]  /*2930*/  IMAD R60, R107, R104, RZ ;  /* 0x000000686b3c7224 */ /* 0x000fc600078e02ff */
[----:B------:R-:W-:Y:S01]  /*2940*/  FFMA R21, R64, R88, R21 ;  /* 0x0000005840157223 */ /* 0x000fe20000000015 */
[C---:B------:R-:W-:Y:S02]  /*2950*/  IMAD R119, R121.reuse, R105, R60 ;  /* 0x0000006979777224 */ /* 0x040fe400078e023c */
[----:B------:R-:W-:Y:S02]  /*2960*/  IMAD.WIDE.U32 R60, R121, R104, R100 ;  /* 0x00000068793c7225 */ /* 0x000fe400078e0064 */
[----:B------:R-:W-:Y:S02]  /*2970*/  F2FP.BF16.F32.PACK_AB R21, RZ, R21 ;  /* 0x00000015ff15723e */ /* 0x000fe400000010ff */
[----:B------:R-:W-:Y:S02]  /*2980*/  IMAD.IADD R63, R119, 0x1, R63 ;  /* 0x00000001773f7824 */ /* 0x000fe400078e023f */
[----:B------:R-:W-:Y:S01]  /*2990*/  PRMT R105, R21, 0x7610, R105 ;  /* 0x0000761015697816 */ /* 0x000fe20000000069 */
[----:B------:R-:W-:-:S02]  /*29a0*/  IMAD.IADD R21, R61, 0x1, R119 ;  /* 0x000000013d157824 */ /* 0x000fc400078e0277 */
[----:B------:R-:W-:Y:S02]  /*29b0*/  IMAD.WIDE.U32 R106, R19, R14, R62 ;  /* 0x0000000e136a7225 */ /* 0x000fe400078e003e */
[----:B------:R0:W-:Y:S01]  /*29c0*/  @P0 STG.E.U16 desc[UR38][R102.64+0x20], R105 ;  /* 0x0000206966000986 */ /* 0x0001e2000c101526 */
[----:B------:R-:W-:-:S04]  /*29d0*/  LEA R62, P0, R60, R12, 0x1 ;  /* 0x0000000c3c3e7211 */ /* 0x000fc800078008ff */
[----:B------:R-:W-:Y:S01]  /*29e0*/  LEA.HI.X R63, R60, R13, R21, 0x1, P0 ;  /* 0x0000000d3c3f7211 */ /* 0x000fe200000f0c15 */
[----:B------:R-:W-:Y:S01]  /*29f0*/  IMAD.IADD R21, R113, 0x1, R107 ;  /* 0x0000000171157824 */ /* 0x000fe200078e026b */
[----:B------:R-:W-:-:S04]  /*2a00*/  LEA R60, P0, R106, R12, 0x1 ;  /* 0x0000000c6a3c7211 */ /* 0x000fc800078008ff */
[----:B------:R-:W-:Y:S01]  /*2a10*/  LEA.HI.X R61, R106, R13, R21, 0x1, P0 ;  /* 0x0000000d6a3d7211 */ /* 0x000fe200000f0c15 */
[----:B0-----:R-:W-:-:S04]  /*2a20*/  IMAD.WIDE.U32 R104, R121, R104, R110 ;  /* 0x0000006879687225 */ /* 0x001fc800078e006e */
[----:B------:R-:W-:Y:S01]  /*2a30*/  IMAD.IADD R119, R119, 0x1, R105 ;  /* 0x0000000177777824 */ /* 0x000fe200078e0269 */
[----:B------:R-:W-:-:S05]  /*2a40*/  IADD3 R64, P0, R20, R104, RZ ;  /* 0x0000006814407210 */ /* 0x000fca0007f1e0ff */
[----:B------:R-:W-:Y:S01]  /*2a50*/  IMAD.X R100, R119, 0x1, R101, P0 ;  /* 0x0000000177647824 */ /* 0x000fe200000e0665 */
[----:B------:R-:W-:-:S05]  /*2a60*/  IADD3 R20, P0, R8, R104, RZ ;  /* 0x0000006808147210 */ /* 0x000fca0007f1e0ff */
[----:B------:R-:W-:Y:S01]  /*2a70*/  IMAD.X R21, R9, 0x1, R119, P0 ;  /* 0x0000000109157824 */ /* 0x000fe200000e0677 */
[----:B------:R-:W-:Y:S01]  /*2a80*/  LEA R8, P0, R64, R12, 0x1 ;  /* 0x0000000c40087211 */ /* 0x000fe200078008ff */
[----:B------:R-:W-:-:S03]  /*2a90*/  IMAD.WIDE.U32 R20, R19, R14, R20 ;  /* 0x0000000e13147225 */ /* 0x000fc600078e0014 */
[----:B------:R-:W-:Y:S02]  /*2aa0*/  LEA.HI.X R9, R64, R13, R100, 0x1, P0 ;  /* 0x0000000d40097211 */ /* 0x000fe400000f0c64 */
[----:B------:R-:W-:Y:S01]  /*2ab0*/  P2R R100, PR, RZ, 0x2 ;  /* 0x00000002ff647803 */ /* 0x000fe20000000000 */
[----:B------:R-:W-:Y:S01]  /*2ac0*/  IMAD.IADD R113, R113, 0x1, R21 ;  /* 0x0000000171717824 */ /* 0x000fe200078e0215 */
[----:B------:R-:W-:-:S04]  /*2ad0*/  LEA R12, P0, R20, R12, 0x1 ;  /* 0x0000000c140c7211 */ /* 0x000fc800078008ff */
[----:B------:R-:W-:Y:S02]  /*2ae0*/  LEA.HI.X R13, R20, R13, R113, 0x1, P0 ;  /* 0x0000000d140d7211 */ /* 0x000fe400000f0c71 */
[----:B------:R-:W-:-:S13]  /*2af0*/  ISETP.GT.AND P0, PT, R3, RZ, P1 ;  /* 0x000000ff0300720c */ /* 0x000fda0000f04270 */
[----:B------:R-:W-:Y:S05]  /*2b00*/  @!P0 BRA `(.L_x_46) ;  /* 0x0000000000048947 */ /* 0x000fea0003800000 */
[----:B------:R0:W5:Y:S02]  /*2b10*/  LDG.E.LTC128B.U16 R114, desc[UR38][R6.64+0x22] ;  /* 0x0000222606727981 */ /* 0x000164000c1e1520 */
.L_x_46:
[----:B------:R-:W-:Y:S05]  /*2b20*/  BSYNC B1 ;  /* 0x0000000000017941 */ /* 0x000fea0003800000 */
.L_x_45:
[----:B-----5:R-:W-:Y:S01]  /*2b30*/  IMAD.U32 R14, R114, 0x10000, RZ ;  /* 0x00010000720e7824 */ /* 0x020fe200078e00ff */
[----:B------:R-:W-:Y:S01]  /*2b40*/  BSSY B1, `(.L_x_47) ;  /* 0x000000a000017945 */ /* 0x000fe20003800000 */
[----:B------:R-:W-:Y:S02]  /*2b50*/  @P0 IMAD.MOV.U32 R20, RZ, RZ, R102 ;  /* 0x000000ffff140224 */ /* 0x000fe400078e0066 */
[----:B------:R-:W-:Y:S01]  /*2b60*/  FMUL R14, R14, R89 ;  /* 0x000000590e0e7220 */ /* 0x000fe20000400000 */
[----:B------:R-:W-:-:S03]  /*2b70*/  @P0 IMAD.MOV.U32 R21, RZ, RZ, R103 ;  /* 0x000000ffff150224 */ /* 0x000fc600078e0067 */
[----:B------:R-:W-:-:S05]  /*2b80*/  FFMA R14, R65, R88, R14 ;  /* 0x00000058410e7223 */ /* 0x000fca000000000e */
[----:B------:R-:W-:-:S05]  /*2b90*/  F2FP.BF16.F32.PACK_AB R14, RZ, R14 ;  /* 0x0000000eff0e723e */ /* 0x000fca00000010ff */
[----:B------:R0:W-:Y:S01]  /*2ba0*/  @P0 STG.E.U16 desc[UR38][R20.64+0x22], R14 ;  /* 0x0000220e14000986 */ /* 0x0001e2000c101526 */
[----:B------:R-:W-:-:S13]  /*2bb0*/  ISETP.GT.AND P0, PT, R3, 0x8, P2 ;  /* 0x000000080300780c */ /* 0x000fda0001704270 */
[----:B0-----:R-:W-:Y:S05]  /*2bc0*/  @!P0 BRA `(.L_x_48) ;  /* 0x0000000000048947 */ /* 0x001fea0003800000 */
[----:B------:R0:W5:Y:S02]  /*2bd0*/  LDG.E.LTC128B.U16 R114, desc[UR38][R56.64+0x20] ;  /* 0x0000202638727981 */ /* 0x000164000c1e1520 */
.L_x_48:
[----:B------:R-:W-:Y:S05]  /*2be0*/  BSYNC B1 ;  /* 0x0000000000017941 */ /* 0x000fea0003800000 */
.L_x_47:
[----:B-----5:R-:W-:Y:S01]  /*2bf0*/  IMAD.U32 R14, R114, 0x10000, RZ ;  /* 0x00010000720e7824 */ /* 0x020fe200078e00ff */
[----:B------:R-:W-:Y:S03]  /*2c00*/  BSSY B1, `(.L_x_49) ;  /* 0x0000008000017945 */ /* 0x000fe60003800000 */
[----:B------:R-:W-:-:S04]  /*2c10*/  FMUL R19, R14, R89 ;  /* 0x000000590e137220 */ /* 0x000fc80000400000 */
[----:B------:R-:W-:-:S05]  /*2c20*/  FFMA R19, R66, R88, R19 ;  /* 0x0000005842137223 */ /* 0x000fca0000000013 */
[----:B------:R-:W-:-:S05]  /*2c30*/  F2FP.BF16.F32.PACK_AB R19, RZ, R19 ;  /* 0x00000013ff13723e */ /* 0x000fca00000010ff */
[----:B------:R0:W-:Y:S01]  /*2c40*/  @P0 STG.E.U16 desc[UR38][R58.64+0x20], R19 ;  /* 0x000020133a000986 */ /* 0x0001e2000c101526 */
[----:B------:R-:W-:-:S13]  /*2c50*/  ISETP.GT.AND P0, PT, R3, 0x8, P1 ;  /* 0x000000080300780c */ /* 0x000fda0000f04270 */
[----:B0-----:R-:W-:Y:S05]  /*2c60*/  @!P0 BRA `(.L_x_50) ;  /* 0x0000000000048947 */ /* 0x001fea0003800000 */
[----:B------:R0:W5:Y:S02]  /*2c70*/  LDG.E.LTC128B.U16 R114, desc[UR38][R56.64+0x22] ;  /* 0x0000222638727981 */ /* 0x000164000c1e1520 */
.L_x_50:
[----:B------:R-:W-:Y:S05]  /*2c80*/  BSYNC B1 ;  /* 0x0000000000017941 */ /* 0x000fea0003800000 */
.L_x_49:
[----:B-----5:R-:W-:Y:S01]  /*2c90*/  IMAD.U32 R14, R114, 0x10000, RZ ;  /* 0x00010000720e7824 */ /* 0x020fe200078e00ff */
[----:B------:R-:W-:Y:S01]  /*2ca0*/  ISETP.GT.AND P2, PT, R4, 0x18, PT ;  /* 0x000000180400780c */ /* 0x000fe20003f44270 */
[----:B------:R-:W-:Y:S02]  /*2cb0*/  BSSY B1, `(.L_x_51) ;  /* 0x0000009000017945 */ /* 0x000fe40003800000 */
[----:B------:R-:W-:Y:S01]  /*2cc0*/  FMUL R14, R14, R89 ;  /* 0x000000590e0e7220 */ /* 0x000fe20000400000 */
[----:B------:R-:W-:-:S03]  /*2cd0*/  P2R R101, PR, RZ, 0x4 ;  /* 0x00000004ff657803 */ /* 0x000fc60000000000 */
[----:B------:R-:W-:-:S05]  /*2ce0*/  FFMA R14, R67, R88, R14 ;  /* 0x00000058430e7223 */ /* 0x000fca000000000e */
[----:B------:R-:W-:-:S05]  /*2cf0*/  F2FP.BF16.F32.PACK_AB R14, RZ, R14 ;  /* 0x0000000eff0e723e */ /* 0x000fca00000010ff */
[----:B------:R0:W-:Y:S01]  /*2d00*/  @P0 STG.E.U16 desc[UR38][R58.64+0x22], R14 ;  /* 0x0000220e3a000986 */ /* 0x0001e2000c101526 */
[----:B------:R-:W-:-:S13]  /*2d10*/  ISETP.GT.AND P0, PT, R3, RZ, P2 ;  /* 0x000000ff0300720c */ /* 0x000fda0001704270 */
[----:B0-----:R-:W-:Y:S05]  /*2d20*/  @!P0 BRA `(.L_x_52) ;  /* 0x0000000000048947 */ /* 0x001fea0003800000 */
[----:B------:R0:W5:Y:S02]  /*2d30*/  LDG.E.LTC128B.U16 R114, desc[UR38][R6.64+0x30] ;  /* 0x0000302606727981 */ /* 0x000164000c1e1520 */
.L_x_52:
[----:B------:R-:W-:Y:S05]  /*2d40*/  BSYNC B1 ;  /* 0x0000000000017941 */ /* 0x000fea0003800000 */
.L_x_51:
[----:B-----5:R-:W-:Y:S01]  /*2d50*/  IMAD.U32 R14, R114, 0x10000, RZ ;  /* 0x00010000720e7824 */ /* 0x020fe200078e00ff */
[----:B------:R-:W-:Y:S01]  /*2d60*/  ISETP.GT.AND P1, PT, R4, 0x19, PT ;  /* 0x000000190400780c */ /* 0x000fe20003f24270 */
[----:B------:R-:W-:Y:S01]  /*2d70*/  @P0 IMAD.MOV.U32 R20, RZ, RZ, R102 ;  /* 0x000000ffff140224 */ /* 0x000fe200078e0066 */
[----:B------:R-:W-:Y:S01]  /*2d80*/  BSSY B1, `(.L_x_53) ;  /* 0x000000a000017945 */ /* 0x000fe20003800000 */
[----:B------:R-:W-:Y:S01]  /*2d90*/  FMUL R19, R14, R89 ;  /* 0x000000590e137220 */ /* 0x000fe20000400000 */
[----:B------:R-:W-:-:S03]  /*2da0*/  @P0 IMAD.MOV.U32 R21, RZ, RZ, R103 ;  /* 0x000000ffff150224 */ /* 0x000fc600078e0067 */
[----:B------:R-:W-:Y:S01]  /*2db0*/  FFMA R19, R68, R88, R19 ;  /* 0x0000005844137223 */ /* 0x000fe20000000013 */
[----:B------:R-:W-:-:S04]  /*2dc0*/  P2R R68, PR, RZ, 0x2 ;  /* 0x00000002ff447803 */ /* 0x000fc80000000000 */
[----:B------:R-:W-:-:S05]  /*2dd0*/  F2FP.BF16.F32.PACK_AB R19, RZ, R19 ;  /* 0x00000013ff13723e */ /* 0x000fca00000010ff */
[----:B------:R0:W-:Y:S01]  /*2de0*/  @P0 STG.E.U16 desc[UR38][R20.64+0x30], R19 ;  /* 0x0000301314000986 */ /* 0x0001e2000c101526 */
[----:B------:R-:W-:-:S13]  /*2df0*/  ISETP.GT.AND P0, PT, R3, RZ, P1 ;  /* 0x000000ff0300720c */ /* 0x000fda0000f04270 */
[----:B0-----:R-:W-:Y:S05]  /*2e00*/  @!P0 BRA `(.L_x_54) ;  /* 0x0000000000048947 */ /* 0x001fea0003800000 */
[----:B------:R0:W5:Y:S02]  /*2e10*/  LDG.E.LTC128B.U16 R114, desc[UR38][R6.64+0x32] ;  /* 0x0000322606727981 */ /* 0x000164000c1e1520 */
.L_x_54:
[----:B------:R-:W-:Y:S05]  /*2e20*/  BSYNC B1 ;  /* 0x0000000000017941 */ /* 0x000fea0003800000 */
.L_x_53:
        /* <DEDUP_REMOVED lines=11> */
.L_x_56:
[----:B------:R-:W-:Y:S05]  /*2ee0*/  BSYNC B1 ;  /* 0x0000000000017941 */ /* 0x000fea0003800000 */
.L_x_55:
        /* <DEDUP_REMOVED lines=9> */
.L_x_58:
[----:B------:R-:W-:Y:S05]  /*2f80*/  BSYNC B1 ;  /* 0x0000000000017941 */ /* 0x000fea0003800000 */
.L_x_57:
        /* <DEDUP_REMOVED lines=11> */
.L_x_60:
[----:B------:R-:W-:Y:S05]  /*3040*/  BSYNC B1 ;  /* 0x0000000000017941 */ /* 0x000fea0003800000 */
.L_x_59:
[----:B-----5:R-:W-:Y:S01]  /*3050*/  IMAD.U32 R14, R114, 0x10000, RZ ;  /* 0x00010000720e7824 */ /* 0x020fe200078e00ff */
[----:B------:R-:W-:Y:S01]  /*3060*/  ISETP.GT.AND P1, PT, R4, 0x21, PT ;  /* 0x000000210400780c */ /* 0x000fe20003f24270 */
[----:B------:R-:W-:Y:S01]  /*3070*/  @P0 IMAD.MOV.U32 R20, RZ, RZ, R102 ;  /* 0x000000ffff140224 */ /* 0x000fe200078e0066 */
[----:B------:R-:W-:Y:S01]  /*3080*/  BSSY B1, `(.L_x_61) ;  /* 0x000000a000017945 */ /* 0x000fe20003800000 */
[----:B------:R-:W-:Y:S01]  /*3090*/  FMUL R19, R14, R89 ;  /* 0x000000590e137220 */ /* 0x000fe20000400000 */
[----:B------:R-:W-:Y:S01]  /*30a0*/  @P0 IMAD.MOV.U32 R21, RZ, RZ, R103 ;  /* 0x000000ffff150224 */ /* 0x000fe200078e0067 */
[----:B------:R-:W-:Y:S02]  /*30b0*/  P2R R70, PR, RZ, 0x2 ;  /* 0x00000002ff467803 */ /* 0x000fe40000000000 */
[----:B------:R-:W-:-:S05]  /*30c0*/  FFMA R19, R72, R88, R19 ;  /* 0x0000005848137223 */ /* 0x000fca0000000013 */
[----:B------:R-:W-:-:S05]  /*30d0*/  F2FP.BF16.F32.PACK_AB R19, RZ, R19 ;  /* 0x00000013ff13723e */ /* 0x000fca00000010ff */
[----:B------:R0:W-:Y:S01]  /*30e0*/  @P0 STG.E.U16 desc[UR38][R20.64+0x40], R19 ;  /* 0x0000401314000986 */ /* 0x0001e2000c101526 */
[----:B------:R-:W-:-:S13]  /*30f0*/  ISETP.GT.AND P0, PT, R3, RZ, P1 ;  /* 0x000000ff0300720c */ /* 0x000fda0000f04270 */
[----:B0-----:R-:W-:Y:S05]  /*3100*/  @!P0 BRA `(.L_x_62) ;  /* 0x0000000000048947 */ /* 0x001fea0003800000 */
[----:B------:R0:W5:Y:S02]  /*3110*/  LDG.E.LTC128B.U16 R114, desc[UR38][R6.64+0x42] ;  /* 0x0000422606727981 */ /* 0x000164000c1e1520 */
.L_x_62:
[----:B------:R-:W-:Y:S05]  /*3120*/  BSYNC B1 ;  /* 0x0000000000017941 */ /* 0x000fea0003800000 */
.L_x_61:
        /* <DEDUP_REMOVED lines=11> */
.L_x_64:
[----:B------:R-:W-:Y:S05]  /*31e0*/  BSYNC B1 ;  /* 0x0000000000017941 */ /* 0x000fea0003800000 */
.L_x_63:
        /* <DEDUP_REMOVED lines=9> */
.L_x_66:
[----:B------:R-:W-:Y:S05]  /*3280*/  BSYNC B1 ;  /* 0x0000000000017941 */ /* 0x000fea0003800000 */
.L_x_65:
        /* <DEDUP_REMOVED lines=11> */
.L_x_68:
[----:B------:R-:W-:Y:S05]  /*3340*/  BSYNC B1 ;  /* 0x0000000000017941 */ /* 0x000fea0003800000 */
.L_x_67:
        /* <DEDUP_REMOVED lines=13> */
.L_x_70:
[----:B------:R-:W-:Y:S05]  /*3420*/  BSYNC B1 ;  /* 0x0000000000017941 */ /* 0x000fea0003800000 */
.L_x_69:
        /* <DEDUP_REMOVED lines=11> */
.L_x_72:
[----:B------:R-:W-:Y:S05]  /*34e0*/  BSYNC B1 ;  /* 0x0000000000017941 */ /* 0x000fea0003800000 */
.L_x_71:
        /* <DEDUP_REMOVED lines=9> */
.L_x_74:
[----:B------:R-:W-:Y:S05]  /*3580*/  BSYNC B1 ;  /* 0x0000000000017941 */ /* 0x000fea0003800000 */
.L_x_73:
[----:B-----5:R-:W-:Y:S01]  /*3590*/  IMAD.U32 R14, R114, 0x10000, RZ ;  /* 0x00010000720e7824 */ /* 0x020fe200078e00ff */
[----:B------:R-:W-:Y:S01]  /*35a0*/  ISETP.GT.AND P3, PT, R4, 0x30, PT ;  /* 0x000000300400780c */ /* 0x000fe20003f64270 */
[----:B------:R-:W-:Y:S02]  /*35b0*/  BSSY B1, `(.L_x_75) ;  /* 0x0000008000017945 */ /* 0x000fe40003800000 */
[----:B------:R-:W-:-:S04]  /*35c0*/  FMUL R14, R14, R89 ;  /* 0x000000590e0e7220 */ /* 0x000fc80000400000 */
[----:B------:R-:W-:-:S05]  /*35d0*/  FFMA R14, R79, R88, R14 ;  /* 0x000000584f0e7223 */ /* 0x000fca000000000e */
[----:B------:R-:W-:-:S05]  /*35e0*/  F2FP.BF16.F32.PACK_AB R14, RZ, R14 ;  /* 0x0000000eff0e723e */ /* 0x000fca00000010ff */
[----:B------:R0:W-:Y:S01]  /*35f0*/  @P0 STG.E.U16 desc[UR38][R58.64+0x52], R14 ;  /* 0x0000520e3a000986 */ /* 0x0001e2000c101526 */
[----:B------:R-:W-:-:S13]  /*3600*/  ISETP.GT.AND P0, PT, R3, RZ, P3 ;  /* 0x000000ff0300720c */ /* 0x000fda0001f04270 */
[----:B0-----:R-:W-:Y:S05]  /*3610*/  @!P0 BRA `(.L_x_76) ;  /* 0x0000000000048947 */ /* 0x001fea0003800000 */
[----:B------:R0:W5:Y:S02]  /*3620*/  LDG.E.LTC128B.U16 R114, desc[UR38][R6.64+0x60] ;  /* 0x0000602606727981 */ /* 0x000164000c1e1520 */
.L_x_76:
[----:B------:R-:W-:Y:S05]  /*3630*/  BSYNC B1 ;  /* 0x0000000000017941 */ /* 0x000fea0003800000 */
.L_x_75:
[----:B-----5:R-:W-:Y:S01]  /*3640*/  IMAD.U32 R14, R114, 0x10000, RZ ;  /* 0x00010000720e7824 */ /* 0x020fe200078e00ff */
[----:B------:R-:W-:Y:S01]  /*3650*/  ISETP.GT.AND P2, PT, R4, 0x31, PT ;  /* 0x000000310400780c */ /* 0x000fe20003f44270 */
[----:B------:R-:W-:Y:S01]  /*3660*/  @P0 IMAD.MOV.U32 R20, RZ, RZ, R102 ;  /* 0x000000ffff140224 */ /* 0x000fe200078e0066 */
[----:B------:R-:W-:Y:S01]  /*3670*/  BSSY B1, `(.L_x_77) ;  /* 0x0000009000017945 */ /* 0x000fe20003800000 */
[----:B------:R-:W-:Y:S01]  /*3680*/  FMUL R19, R14, R89 ;  /* 0x000000590e137220 */ /* 0x000fe20000400000 */
[----:B------:R-:W-:-:S03]  /*3690*/  @P0 IMAD.MOV.U32 R21, RZ, RZ, R103 ;  /* 0x000000ffff150224 */ /* 0x000fc600078e0067 */
[----:B------:R-:W-:-:S05]  /*36a0*/  FFMA R19, R80, R88, R19 ;  /* 0x0000005850137223 */ /* 0x000fca0000000013 */
[----:B------:R-:W-:-:S05]  /*36b0*/  F2FP.BF16.F32.PACK_AB R19, RZ, R19 ;  /* 0x00000013ff13723e */ /* 0x000fca00000010ff */
[----:B------:R0:W-:Y:S01]  /*36c0*/  @P0 STG.E.U16 desc[UR38][R20.64+0x60], R19 ;  /* 0x0000601314000986 */ /* 0x0001e2000c101526 */
[----:B------:R-:W-:-:S13]  /*36d0*/  ISETP.GT.AND P0, PT, R3, RZ, P2 ;  /* 0x000000ff0300720c */ /* 0x000fda0001704270 */
[----:B0-----:R-:W-:Y:S05]  /*36e0*/  @!P0 BRA `(.L_x_78) ;  /* 0x0000000000048947 */ /* 0x001fea0003800000 */
[----:B------:R0:W5:Y:S02]  /*36f0*/  LDG.E.LTC128B.U16 R114, desc[UR38][R6.64+0x62] ;  /* 0x0000622606727981 */ /* 0x000164000c1e1520 */
.L_x_78:
[----:B------:R-:W-:Y:S05]  /*3700*/  BSYNC B1 ;  /* 0x0000000000017941 */ /* 0x000fea0003800000 */
.L_x_77:
        /* <DEDUP_REMOVED lines=11> */
.L_x_80:
[----:B------:R-:W-:Y:S05]  /*37c0*/  BSYNC B1 ;  /* 0x0000000000017941 */ /* 0x000fea0003800000 */
.L_x_79:
        /* <DEDUP_REMOVED lines=9> */
.L_x_82:
[----:B------:R-:W-:Y:S05]  /*3860*/  BSYNC B1 ;  /* 0x0000000000017941 */ /* 0x000fea0003800000 */
.L_x_81:
        /* <DEDUP_REMOVED lines=10> */
.L_x_84:
[----:B------:R-:W-:Y:S05]  /*3910*/  BSYNC B1 ;  /* 0x0000000000017941 */ /* 0x000fea0003800000 */
.L_x_83:
        /* <DEDUP_REMOVED lines=8> */
[----:B------:R-:W-:-:S05]  /*39a0*/  IADD3 R20, P0, R15, R108, RZ ;  /* 0x0000006c0f147210 */ /* 0x000fca0007f1e0ff */
[----:B------:R-:W-:Y:S01]  /*39b0*/  IMAD.X R21, R5, 0x1, R109, P0 ;  /* 0x0000000105157824 */ /* 0x000fe200000e066d */
[----:B------:R-:W-:-:S05]  /*39c0*/  IADD3 R64, P0, R15, R108, RZ ;  /* 0x0000006c0f407210 */ /* 0x000fca0007f1e0ff */
[----:B------:R-:W-:Y:S01]  /*39d0*/  IMAD.X R65, R5, 0x1, R109, P0 ;  /* 0x0000000105417824 */ /* 0x000fe200000e066d */
[----:B------:R-:W-:-:S05]  /*39e0*/  IADD3 R14, P0, R15, R102, RZ ;  /* 0x000000660f0e7210 */ /* 0x000fca0007f1e0ff */
[----:B------:R-:W-:Y:S01]  /*39f0*/  IMAD.X R15, R5, 0x1, R103, P0 ;  /* 0x00000001050f7824 */ /* 0x000fe200000e0667 */
[----:B------:R-:W-:-:S04]  /*3a00*/  ISETP.GT.AND P0, PT, R4, 0x39, PT ;  /* 0x000000390400780c */ /* 0x000fc80003f04270 */
[----:B------:R-:W-:-:S13]  /*3a10*/  ISETP.GT.AND P4, PT, R3, RZ, P0 ;  /* 0x000000ff0300720c */ /* 0x000fda0000784270 */
[----:B0-----:R-:W-:Y:S05]  /*3a20*/  @!P4 BRA `(.L_x_86) ;  /* 0x000000000004c947 */ /* 0x001fea0003800000 */
[----:B------:R0:W5:Y:S02]  /*3a30*/  LDG.E.LTC128B.U16 R114, desc[UR38][R6.64+0x72] ;  /* 0x0000722606727981 */ /* 0x000164000c1e1520 */
.L_x_86:
[----:B------:R-:W-:Y:S05]  /*3a40*/  BSYNC B1 ;  /* 0x0000000000017941 */ /* 0x000fea0003800000 */
.L_x_85:
        /* <DEDUP_REMOVED lines=9> */
.L_x_88:
[----:B------:R-:W-:Y:S05]  /*3ae0*/  BSYNC B1 ;  /* 0x0000000000017941 */ /* 0x000fea0003800000 */
.L_x_87:
        /* <DEDUP_REMOVED lines=9> */
.L_x_90:
[----:B------:R-:W-:Y:S05]  /*3b80*/  BSYNC B1 ;  /* 0x0000000000017941 */ /* 0x000fea0003800000 */
.L_x_89:
[----:B-----5:R-:W-:-:S04]  /*3b90*/  IMAD.U32 R4, R114, 0x10000, RZ ;  /* 0x0001000072047824 */ /* 0x020fc800078e00ff */
[----:B------:R-:W-:-:S04]  /*3ba0*/  FMUL R4, R4, R89 ;  /* 0x0000005904047220 */ /* 0x000fc80000400000 */
[----:B------:R-:W-:-:S05]  /*3bb0*/  FFMA R4, R87, R88, R4 ;  /* 0x0000005857047223 */ /* 0x000fca0000000004 */
[----:B------:R-:W-:-:S04]  /*3bc0*/  F2FP.BF16.F32.PACK_AB R4, RZ, R4 ;  /* 0x00000004ff04723e */ /* 0x000fc800000010ff */
[----:B-1-34-:R-:W-:-:S05]  /*3bd0*/  PRMT R6, R4, 0x7610, R6 ;  /* 0x0000761004067816 */ /* 0x01afca0000000006 */
[----:B------:R1:W-:Y:S01]  /*3be0*/  @P4 STG.E.U16 desc[UR38][R58.64+0x72], R6 ;  /* 0x000072063a004986 */ /* 0x0003e2000c101526 */
[----:B------:R-:W-:-:S13]  /*3bf0*/  ISETP.GT.AND P4, PT, R3, 0x80, P6 ;  /* 0x000000800300780c */ /* 0x000fda0003784270 */
[----:B------:R-:W3:Y:S01]  /*3c00*/  @P4 LDG.E.LTC128B.U16 R114, desc[UR38][R62.64] ;  /* 0x000000263e724981 */ /* 0x000ee2000c1e1520 */
[----:B------:R-:W-:Y:S01]  /*3c10*/  BSSY B1, `(.L_x_91) ;  /* 0x000000a000017945 */ /* 0x000fe20003800000 */
[----:B---3--:R-:W-:-:S04]  /*3c20*/  IMAD.U32 R4, R114, 0x10000, RZ ;  /* 0x0001000072047824 */ /* 0x008fc800078e00ff */
[----:B------:R-:W-:-:S04]  /*3c30*/  FMUL R5, R4, R89 ;  /* 0x0000005904057220 */ /* 0x000fc80000400000 */
[----:B------:R-:W-:-:S05]  /*3c40*/  FFMA R5, R24, R88, R5 ;  /* 0x0000005818057223 */ /* 0x000fca0000000005 */
[----:B------:R-:W-:-:S05]  /*3c50*/  F2FP.BF16.F32.PACK_AB R5, RZ, R5 ;  /* 0x00000005ff05723e */ /* 0x000fca00000010ff */
[----:B------:R1:W-:Y:S01]  /*3c60*/  @P4 STG.E.U16 desc[UR38][R14.64], R5 ;  /* 0x000000050e004986 */ /* 0x0003e2000c101526 */
[----:B------:R-:W-:-:S04]  /*3c70*/  ISETP.NE.AND P4, PT, R116, RZ, PT ;  /* 0x000000ff7400720c */ /* 0x000fc80003f85270 */
[----:B------:R-:W-:-:S13]  /*3c80*/  ISETP.GT.AND P4, PT, R3, 0x80, P4 ;  /* 0x000000800300780c */ /* 0x000fda0002784270 */
[----:B-1----:R-:W-:Y:S05]  /*3c90*/  @!P4 BRA `(.L_x_92) ;  /* 0x000000000004c947 */ /* 0x002fea0003800000 */
[----:B------:R1:W5:Y:S02]  /*3ca0*/  LDG.E.LTC128B.U16 R114, desc[UR38][R60.64+0x2] ;  /* 0x000002263c727981 */ /* 0x000364000c1e1520 */
.L_x_92:
[----:B------:R-:W-:Y:S05]  /*3cb0*/  BSYNC B1 ;  /* 0x0000000000017941 */ /* 0x000fea0003800000 */
.L_x_91:
[----:B-----5:R-:W-:Y:S01]  /*3cc0*/  IMAD.U32 R4, R114, 0x10000, RZ ;  /* 0x0001000072047824 */ /* 0x020fe200078e00ff */
[----:B------:R-:W-:Y:S01]  /*3cd0*/  ISETP.GT.AND P6, PT, R3, 0x88, P6 ;  /* 0x000000880300780c */ /* 0x000fe200037c4270 */
[----:B------:R-:W-:Y:S01]  /*3ce0*/  @P4 IMAD.MOV.U32 R5, RZ, RZ, R15 ;  /* 0x000000ffff054224 */ /* 0x000fe200078e000f */
[----:B------:R-:W-:Y:S01]  /*3cf0*/  BSSY B1, `(.L_x_93) ;  /* 0x0000009000017945 */ /* 0x000fe20003800000 */
[----:B------:R-:W-:-:S04]  /*3d00*/  FMUL R4, R4, R89 ;  /* 0x0000005904047220 */ /* 0x000fc80000400000 */
[----:B------:R-:W-:-:S05]  /*3d10*/  FFMA R4, R25, R88, R4 ;  /* 0x0000005819047223 */ /* 0x000fca0000000004 */
[----:B------:R-:W-:-:S04]  /*3d20*/  F2FP.BF16.F32.PACK_AB R4, RZ, R4 ;  /* 0x00000004ff04723e */ /* 0x000fc800000010ff */
[----:B------:R-:W-:Y:S01]  /*3d30*/  PRMT R6, R4, 0x7610, R6 ;  /* 0x0000761004067816 */ /* 0x000fe20000000006 */
[----:B------:R-:W-:-:S05]  /*3d40*/  @P4 IMAD.MOV.U32 R4, RZ, RZ, R14 ;  /* 0x000000ffff044224 */ /* 0x000fca00078e000e */
[----:B------:R3:W-:Y:S01]  /*3d50*/  @P4 STG.E.U16 desc[UR38][R4.64+0x2], R6 ;  /* 0x0000020604004986 */ /* 0x0007e2000c101526 */
[----:B------:R-:W-:Y:S05]  /*3d60*/  @!P6 BRA `(.L_x_94) ;  /* 0x000000000004e947 */ /* 0x000fea0003800000 */
[----:B------:R4:W5:Y:S02]  /*3d70*/  LDG.E.LTC128B.U16 R114, desc[UR38][R8.64] ;  /* 0x0000002608727981 */ /* 0x000964000c1e1520 */
.L_x_94:
[----:B------:R-:W-:Y:S05]  /*3d80*/  BSYNC B1 ;  /* 0x0000000000017941 */ /* 0x000fea0003800000 */
.L_x_93:
[----:B---3-5:R-:W-:Y:S01]  /*3d90*/  IMAD.U32 R4, R114, 0x10000, RZ ;  /* 0x0001000072047824 */ /* 0x028fe200078e00ff */
[----:B------:R-:W-:Y:S01]  /*3da0*/  ISETP.NE.AND P4, PT, R116, RZ, PT ;  /* 0x000000ff7400720c */ /* 0x000fe20003f85270 */
[----:B------:R-:W-:Y:S02]  /*3db0*/  BSSY B1, `(.L_x_95) ;  /* 0x0000008000017945 */ /* 0x000fe40003800000 */
[----:B------:R-:W-:Y:S01]  /*3dc0*/  FMUL R5, R4, R89 ;  /* 0x0000005904057220 */ /* 0x000fe20000400000 */
[----:B------:R-:W-:-:S03]  /*3dd0*/  ISETP.GT.AND P4, PT, R3, 0x88, P4 ;  /* 0x000000880300780c */ /* 0x000fc60002784270 */
[----:B------:R-:W-:-:S05]  /*3de0*/  FFMA R5, R26, R88, R5 ;  /* 0x000000581a057223 */ /* 0x000fca0000000005 */
[----:B------:R-:W-:-:S05]  /*3df0*/  F2FP.BF16.F32.PACK_AB R5, RZ, R5 ;  /* 0x00000005ff05723e */ /* 0x000fca00000010ff */
[----:B------:R3:W-:Y:S01]  /*3e00*/  @P6 STG.E.U16 desc[UR38][R20.64], R5 ;  /* 0x0000000514006986 */ /* 0x0007e2000c101526 */
[----:B------:R-:W-:Y:S05]  /*3e10*/  @!P4 BRA `(.L_x_96) ;  /* 0x000000000004c947 */ /* 0x000fea0003800000 */
[----:B------:R0:W5:Y:S02]  /*3e20*/  LDG.E.LTC128B.U16 R114, desc[UR38][R12.64+0x2] ;  /* 0x000002260c727981 */ /* 0x000164000c1e1520 */
.L_x_96:
[----:B------:R-:W-:Y:S05]  /*3e30*/  BSYNC B1 ;  /* 0x0000000000017941 */ /* 0x000fea0003800000 */
.L_x_95:
[----:B-----5:R-:W-:Y:S01]  /*3e40*/  IMAD.U32 R4, R114, 0x10000, RZ ;  /* 0x0001000072047824 */ /* 0x020fe200078e00ff */
[----:B------:R-:W-:Y:S01]  /*3e50*/  ISETP.NE.AND P6, PT, R115, RZ, PT ;  /* 0x000000ff7300720c */ /* 0x000fe20003fc5270 */
[----:B------:R-:W-:Y:S02]  /*3e60*/  BSSY B1, `(.L_x_97) ;  /* 0x0000008000017945 */ /* 0x000fe40003800000 */
[----:B------:R-:W-:-:S04]  /*3e70*/  FMUL R4, R4, R89 ;  /* 0x0000005904047220 */ /* 0x000fc80000400000 */
[----:B------:R-:W-:-:S05]  /*3e80*/  FFMA R4, R27, R88, R4 ;  /* 0x000000581b047223 */ /* 0x000fca0000000004 */
[----:B------:R-:W-:-:S05]  /*3e90*/  F2FP.BF16.F32.PACK_AB R4, RZ, R4 ;  /* 0x00000004ff04723e */ /* 0x000fca00000010ff */
[----:B------:R0:W-:Y:S01]  /*3ea0*/  @P4 STG.E.U16 desc[UR38][R64.64+0x2], R4 ;  /* 0x0000020440004986 */ /* 0x0001e2000c101526 */
[----:B------:R-:W-:-:S13]  /*3eb0*/  ISETP.GT.AND P4, PT, R3, 0x80, P6 ;  /* 0x000000800300780c */ /* 0x000fda0003784270 */
[----:B0-----:R-:W-:Y:S05]  /*3ec0*/  @!P4 BRA `(.L_x_98) ;  /* 0x000000000004c947 */ /* 0x001fea0003800000 */
[----:B------:R0:W5:Y:S02]  /*3ed0*/  LDG.E.LTC128B.U16 R114, desc[UR38][R60.64+0x10] ;  /* 0x000010263c727981 */ /* 0x000164000c1e1520 */
.L_x_98:
[----:B------:R-:W-:Y:S05]  /*3ee0*/  BSYNC B1 ;  /* 0x0000000000017941 */ /* 0x000fea0003800000 */
.L_x_97:
[----:B-----5:R-:W-:Y:S01]  /*3ef0*/  IMAD.U32 R4, R114, 0x10000, RZ ;  /* 0x0001000072047824 */ /* 0x020fe200078e00ff */
[----:B------:R-:W-:Y:S01]  /*3f00*/  ISETP.NE.AND P6, PT, R117, RZ, PT ;  /* 0x000000ff7500720c */ /* 0x000fe20003fc5270 */
[----:B------:R-:W-:Y:S02]  /*3f10*/  BSSY B1, `(.L_x_99) ;  /* 0x000000b000017945 */ /* 0x000fe40003800000 */
[----:B---3--:R-:W-:Y:S01]  /*3f20*/  FMUL R5, R4, R89 ;  /* 0x0000005904057220 */ /* 0x008fe20000400000 */
[----:B------:R-:W-:-:S03]  /*3f30*/  @P4 IMAD.MOV.U32 R4, RZ, RZ, R14 ;  /* 0x000000ffff044224 */ /* 0x000fc600078e000e */
[----:B------:R-:W-:-:S05]  /*3f40*/  FFMA R5, R28, R88, R5 ;  /* 0x000000581c057223 */ /* 0x000fca0000000005 */
[----:B------:R-:W-:-:S04]  /*3f50*/  F2FP.BF16.F32.PACK_AB R5, RZ, R5 ;  /* 0x00000005ff05723e */ /* 0x000fc800000010ff */
[----:B------:R-:W-:Y:S01]  /*3f60*/  PRMT R6, R5, 0x7610, R6 ;  /* 0x0000761005067816 */ /* 0x000fe20000000006 */
[----:B------:R-:W-:-:S05]  /*3f70*/  @P4 IMAD.MOV.U32 R5, RZ, RZ, R15 ;  /* 0x000000ffff054224 */ /* 0x000fca00078e000f */
[----:B------:R3:W-:Y:S01]  /*3f80*/  @P4 STG.E.U16 desc[UR38][R4.64+0x10], R6 ;  /* 0x0000100604004986 */ /* 0x0007e2000c101526 */
[----:B------:R-:W-:-:S13]  /*3f90*/  ISETP.GT.AND P4, PT, R3, 0x80, P6 ;  /* 0x000000800300780c */ /* 0x000fda0003784270 */
[----:B---3--:R-:W-:Y:S05]  /*3fa0*/  @!P4 BRA `(.L_x_100) ;  /* 0x000000000004c947 */ /* 0x008fea0003800000 */
[----:B------:R3:W5:Y:S02]  /*3fb0*/  LDG.E.LTC128B.U16 R114, desc[UR38][R60.64+0x12] ;  /* 0x000012263c727981 */ /* 0x000764000c1e1520 */
.L_x_100:
[----:B------:R-:W-:Y:S05]  /*3fc0*/  BSYNC B1 ;  /* 0x0000000000017941 */ /* 0x000fea0003800000 */
.L_x_99:
[----:B-----5:R-:W-:Y:S01]  /*3fd0*/  IMAD.U32 R4, R114, 0x10000, RZ ;  /* 0x0001000072047824 */ /* 0x020fe200078e00ff */
[----:B------:R-:W-:Y:S01]  /*3fe0*/  BSSY B1, `(.L_x_101) ;  /* 0x000000c000017945 */ /* 0x000fe20003800000 */
[----:B------:R-:W-:Y:S02]  /*3ff0*/  @P4 IMAD.MOV.U32 R5, RZ, RZ, R15 ;  /* 0x000000ffff054224 */ /* 0x000fe400078e000f */
[----:B------:R-:W-:-:S04]  /*4000*/  FMUL R4, R4, R89 ;  /* 0x0000005904047220 */ /* 0x000fc80000400000 */
[----:B------:R-:W-:-:S05]  /*4010*/  FFMA R4, R29, R88, R4 ;  /* 0x000000581d047223 */ /* 0x000fca0000000004 */
[----:B------:R-:W-:-:S04]  /*4020*/  F2FP.BF16.F32.PACK_AB R4, RZ, R4 ;  /* 0x00000004ff04723e */ /* 0x000fc800000010ff */
[----:B------:R-:W-:Y:S01]  /*4030*/  PRMT R6, R4, 0x7610, R6 ;  /* 0x0000761004067816 */ /* 0x000fe20000000006 */
[----:B------:R-:W-:-:S05]  /*4040*/  @P4 IMAD.MOV.U32 R4, RZ, RZ, R14 ;  /* 0x000000ffff044224 */ /* 0x000fca00078e000e */
[----:B------:R0:W-:Y:S01]  /*4050*/  @P4 STG.E.U16 desc[UR38][R4.64+0x12], R6 ;  /* 0x0000120604004986 */ /* 0x0001e2000c101526 */
[----:B------:R-:W-:-:S04]  /*4060*/  ISETP.NE.AND P4, PT, R115, RZ, PT ;  /* 0x000000ff7300720c */ /* 0x000fc80003f85270 */
[----:B------:R-:W-:-:S13]  /*4070*/  ISETP.GT.AND P4, PT, R3, 0x88, P4 ;  /* 0x000000880300780c */ /* 0x000fda0002784270 */
[----:B0-----:R-:W-:Y:S05]  /*4080*/  @!P4 BRA `(.L_x_102) ;  /* 0x000000000004c947 */ /* 0x001fea0003800000 */
[----:B------:R0:W5:Y:S02]  /*4090*/  LDG.E.LTC128B.U16 R114, desc[UR38][R12.64+0x10] ;  /* 0x000010260c727981 */ /* 0x000164000c1e1520 */
.L_x_102:
[----:B------:R-:W-:Y:S05]  /*40a0*/  BSYNC B1 ;  /* 0x0000000000017941 */ /* 0x000fea0003800000 */
.L_x_101:
        /* <DEDUP_REMOVED lines=9> */
.L_x_104:
[----:B------:R-:W-:Y:S05]  /*4140*/  BSYNC B1 ;  /* 0x0000000000017941 */ /* 0x000fea0003800000 */
.L_x_103:
[----:B-----5:R-:W-:Y:S01]  /*4150*/  IMAD.U32 R4, R114, 0x10000, RZ ;  /* 0x0001000072047824 */ /* 0x020fe200078e00ff */
[----:B------:R-:W-:Y:S01]  /*4160*/  ISETP.NE.AND P6, PT, R118, RZ, PT ;  /* 0x000000ff7600720c */ /* 0x000fe20003fc5270 */
        /* <DEDUP_REMOVED lines=8> */
[----:B------:R-:W-:-:S13]  /*41f0*/  ISETP.GT.AND P4, PT, R3, 0x80, P6 ;  /* 0x000000800300780c */ /* 0x000fda0003784270 */
[----:B0-----:R-:W-:Y:S05]  /*4200*/  @!P4 BRA `(.L_x_106) ;  /* 0x000000000004c947 */ /* 0x001fea0003800000 */
[----:B------:R0:W5:Y:S02]  /*4210*/  LDG.E.LTC128B.U16 R114, desc[UR38][R60.64+0x20] ;  /* 0x000020263c727981 */ /* 0x000164000c1e1520 */
.L_x_106:
[----:B------:R-:W-:Y:S05]  /*4220*/  BSYNC B1 ;  /* 0x0000000000017941 */ /* 0x000fea0003800000 */
.L_x_105:
[----:B-----5:R-:W-:Y:S01]  /*4230*/  IMAD.U32 R4, R114, 0x10000, RZ ;  /* 0x0001000072047824 */ /* 0x020fe200078e00ff */
[----:B------:R-:W-:Y:S01]  /*4240*/  ISETP.NE.AND P6, PT, R100, RZ, PT ;  /* 0x000000ff6400720c */ /* 0x000fe20003fc5270 */
[----:B------:R-:W-:Y:S02]  /*4250*/  BSSY B1, `(.L_x_107) ;  /* 0x000000b000017945 */ /* 0x000fe40003800000 */
[----:B------:R-:W-:Y:S01]  /*4260*/  FMUL R5, R4, R89 ;  /* 0x0000005904057220 */ /* 0x000fe20000400000 */
[----:B------:R-:W-:-:S03]  /*4270*/  @P4 IMAD.MOV.U32 R4, RZ, RZ, R14 ;  /* 0x000000ffff044224 */ /* 0x000fc600078e000e */
        /* <DEDUP_REMOVED lines=8> */
.L_x_108:
[----:B------:R-:W-:Y:S05]  /*4300*/  BSYNC B1 ;  /* 0x0000000000017941 */ /* 0x000fea0003800000 */
.L_x_107:
        /* <DEDUP_REMOVED lines=13> */
.L_x_110:
[----:B------:R-:W-:Y:S05]  /*43e0*/  BSYNC B1 ;  /* 0x0000000000017941 */ /* 0x000fea0003800000 */
.L_x_109:
[----:B-----5:R-:W-:Y:S01]  /*43f0*/  IMAD.U32 R4, R114, 0x10000, RZ ;  /* 0x0001000072047824 */ /* 0x020fe200078e00ff */
[----:B------:R-:W-:Y:S03]  /*4400*/  BSSY B1, `(.L_x_111) ;  /* 0x000000b000017945 */ /* 0x000fe60003800000 */
        /* <DEDUP_REMOVED lines=10> */
.L_x_112:
[----:B------:R-:W-:Y:S05]  /*44b0*/  BSYNC B1 ;  /* 0x0000000000017941 */ /* 0x000fea0003800000 */
.L_x_111:
        /* <DEDUP_REMOVED lines=13> */
.L_x_114:
[----:B------:R-:W-:Y:S05]  /*4590*/  BSYNC B1 ;  /* 0x0000000000017941 */ /* 0x000fea0003800000 */
.L_x_113:
        /* <DEDUP_REMOVED lines=13> */
.L_x_116:
[----:B------:R-:W-:Y:S05]  /*4670*/  BSYNC B1 ;  /* 0x0000000000017941 */ /* 0x000fea0003800000 */
.L_x_115:
        /* <DEDUP_REMOVED lines=13> */
.L_x_118:
[----:B------:R-:W-:Y:S05]  /*4750*/  BSYNC B1 ;  /* 0x0000000000017941 */ /* 0x000fea0003800000 */
.L_x_117:
        /* <DEDUP_REMOVED lines=12> */
.L_x_120:
[----:B------:R-:W-:Y:S05]  /*4820*/  BSYNC B1 ;  /* 0x0000000000017941 */ /* 0x000fea0003800000 */
.L_x_119:
        /* <DEDUP_REMOVED lines=13> */
.L_x_122:
[----:B------:R-:W-:Y:S05]  /*4900*/  BSYNC B1 ;  /* 0x0000000000017941 */ /* 0x000fea0003800000 */
.L_x_121:
        /* <DEDUP_REMOVED lines=13> */
.L_x_124:
[----:B------:R-:W-:Y:S05]  /*49e0*/  BSYNC B1 ;  /* 0x0000000000017941 */ /* 0x000fea0003800000 */
.L_x_123:
        /* <DEDUP_REMOVED lines=13> */
.L_x_126:
[----:B------:R-:W-:Y:S05]  /*4ac0*/  BSYNC B1 ;  /* 0x0000000000017941 */ /* 0x000fea0003800000 */
.L_x_125:
        /* <DEDUP_REMOVED lines=12> */
.L_x_128:
[----:B------:R-:W-:Y:S05]  /*4b90*/  BSYNC B1 ;  /* 0x0000000000017941 */ /* 0x000fea0003800000 */
.L_x_127:
        /* <DEDUP_REMOVED lines=13> */
.L_x_130:
[----:B------:R-:W-:Y:S05]  /*4c70*/  BSYNC B1 ;  /* 0x0000000000017941 */ /* 0x000fea0003800000 */
.L_x_129:
        /* <DEDUP_REMOVED lines=12> */
.L_x_132:
[----:B------:R-:W-:Y:S05]  /*4d40*/  BSYNC B1 ;  /* 0x0000000000017941 */ /* 0x000fea0003800000 */
.L_x_131:
        /* <DEDUP_REMOVED lines=12> */
.L_x_134:
[----:B------:R-:W-:Y:S05]  /*4e10*/  BSYNC B1 ;  /* 0x0000000000017941 */ /* 0x000fea0003800000 */
.L_x_133:
[----:B-----5:R-:W-:Y:S01]  /*4e20*/  IMAD.U32 R4, R114, 0x10000, RZ ;  /* 0x0001000072047824 */ /* 0x020fe200078e00ff */
[----:B------:R-:W-:Y:S01]  /*4e30*/  ISETP.GT.AND P5, PT, R3, 0x88, P5 ;  /* 0x000000880300780c */ /* 0x000fe20002fa4270 */
        /* <DEDUP_REMOVED lines=8> */
[----:B------:R-:W-:Y:S05]  /*4ec0*/  @!P5 BRA `(.L_x_136) ;  /* 0x000000000004d947 */ /* 0x000fea0003800000 */
[----:B------:R0:W5:Y:S02]  /*4ed0*/  LDG.E.LTC128B.U16 R114, desc[UR38][R12.64+0x52] ;  /* 0x000052260c727981 */ /* 0x000164000c1e1520 */
.L_x_136:
[----:B------:R-:W-:Y:S05]  /*4ee0*/  BSYNC B1 ;  /* 0x0000000000017941 */ /* 0x000fea0003800000 */
.L_x_135:
[----:B0----5:R-:W-:Y:S01]  /*4ef0*/  IMAD.U32 R4, R114, 0x10000, RZ ;  /* 0x0001000072047824 */ /* 0x021fe200078e00ff */
        /* <DEDUP_REMOVED lines=11> */
.L_x_138:
[----:B------:R-:W-:Y:S05]  /*4fb0*/  BSYNC B1 ;  /* 0x0000000000017941 */ /* 0x000fea0003800000 */
.L_x_137:
[----:B0----5:R-:W-:Y:S01]  /*4fc0*/  IMAD.U32 R4, R114, 0x10000, RZ ;  /* 0x0001000072047824 */ /* 0x021fe200078e00ff */
        /* <DEDUP_REMOVED lines=11> */
.L_x_140:
[----:B------:R-:W-:Y:S05]  /*5080*/  BSYNC B1 ;  /* 0x0000000000017941 */ /* 0x000fea0003800000 */
.L_x_139:
        /* <DEDUP_REMOVED lines=12> */
.L_x_142:
[----:B------:R-:W-:Y:S05]  /*5150*/  BSYNC B1 ;  /* 0x0000000000017941 */ /* 0x000fea0003800000 */
.L_x_141:
        /* <DEDUP_REMOVED lines=12> */
.L_x_144:
[----:B------:R-:W-:Y:S05]  /*5220*/  BSYNC B1 ;  /* 0x0000000000017941 */ /* 0x000fea0003800000 */
.L_x_143:
        /* <DEDUP_REMOVED lines=12> */
.L_x_146:
[----:B------:R-:W-:Y:S05]  /*52f0*/  BSYNC B1 ;  /* 0x0000000000017941 */ /* 0x000fea0003800000 */
.L_x_145:
        /* <DEDUP_REMOVED lines=12> */
.L_x_148:
[----:B------:R-:W-:Y:S05]  /*53c0*/  BSYNC B1 ;  /* 0x0000000000017941 */ /* 0x000fea0003800000 */
.L_x_147:
        /* <DEDUP_REMOVED lines=9> */
.L_x_150:
[----:B------:R-:W-:Y:S05]  /*5460*/  BSYNC B1 ;  /* 0x0000000000017941 */ /* 0x000fea0003800000 */
.L_x_149:
        /* <DEDUP_REMOVED lines=12> */
.L_x_152:
[----:B------:R-:W-:Y:S05]  /*5530*/  BSYNC B1 ;  /* 0x0000000000017941 */ /* 0x000fea0003800000 */
.L_x_151:
[----:B------:R-:W-:Y:S05]  /*5540*/  @!P0 BRA `(.L_x_153) ;  /* 0x0000001400848947 */ /* 0x000fea0003800000 */
[----:B-----5:R-:W-:-:S04]  /*5550*/  IMAD.U32 R114, R114, 0x10000, RZ ;  /* 0x0001000072727824 */ /* 0x020fc800078e00ff */
[----:B------:R-:W-:-:S04]  /*5560*/  FMUL R114, R114, R89 ;  /* 0x0000005972727220 */ /* 0x000fc80000400000 */
[----:B------:R-:W-:-:S05]  /*5570*/  FFMA R114, R55, R88, R114 ;  /* 0x0000005837727223 */ /* 0x000fca0000000072 */
[----:B------:R-:W-:-:S05]  /*5580*/  F2FP.BF16.F32.PACK_AB R114, RZ, R114 ;  /* 0x00000072ff72723e */ /* 0x000fca00000010ff */
[----:B------:R0:W-:Y:S01]  /*5590*/  STG.E.U16 desc[UR38][R10.64+0x72], R114 ;  /* 0x000072720a007986 */ /* 0x0001e2000c101526 */
[----:B------:R-:W-:Y:S05]  /*55a0*/  BRA `(.L_x_153) ;  /* 0x00000014006c7947 */ /* 0x000fea0003800000 */
.L_x_30:
[----:B------:R-:W-:Y:S01]  /*55b0*/  ULDC.64 UR4, c[0x0][0x5c0] ;  /* 0x0001700000047ab9 */ /* 0x000fe20000000a00 */
[-C--:B------:R-:W-:Y:S01]  /*55c0*/  FMUL R56, R56, R88.reuse ;  /* 0x0000005838387220 */ /* 0x080fe20000400000 */
[----:B------:R-:W-:Y:S01]  /*55d0*/  LEA R10, P1, R110, UR4, 0x1 ;  /* 0x000000046e0a7c11 */ /* 0x000fe2000f8208ff */
[----:B------:R-:W-:Y:S01]  /*55e0*/  IMAD.SHL.U32 R7, R94, 0x2, RZ ;  /* 0x000000025e077824 */ /* 0x000fe200078e00ff */
[----:B------:R-:W-:Y:S01]  /*55f0*/  ISETP.GT.AND P3, PT, R4, 0x1, PT ;  /* 0x000000010400780c */ /* 0x000fe20003f64270 */
[----:B------:R-:W-:Y:S01]  /*5600*/  FMUL R57, R57, R88 ;  /* 0x0000005839397220 */ /* 0x000fe20000400000 */
[----:B------:R-:W-:Y:S01]  /*5610*/  F2FP.BF16.F32.PACK_AB R56, RZ, R56 ;  /* 0x00000038ff38723e */ /* 0x000fe200000010ff */
[-C--:B------:R-:W-:Y:S01]  /*5620*/  FMUL R58, R58, R88.reuse ;  /* 0x000000583a3a7220 */ /* 0x080fe20000400000 */
[----:B------:R-:W-:Y:S01]  /*5630*/  LEA.HI.X R11, R110, UR5, R103, 0x1, P1 ;  /* 0x000000056e0b7c11 */ /* 0x000fe200088f0c67 */
[-C--:B------:R-:W-:Y:S01]  /*5640*/  FMUL R59, R59, R88.reuse ;  /* 0x000000583b3b7220 */ /* 0x080fe20000400000 */
[----:B------:R-:W-:Y:S01]  /*5650*/  ISETP.GT.AND P1, PT, R3, RZ, P3 ;  /* 0x000000ff0300720c */ /* 0x000fe20001f24270 */
[----:B------:R-:W-:Y:S01]  /*5660*/  IMAD.SHL.U32 R19, R95, 0x2, RZ ;  /* 0x000000025f137824 */ /* 0x000fe200078e00ff */
[----:B------:R-:W-:Y:S01]  /*5670*/  ISETP.GT.AND P2, PT, R3, 0x8, P6 ;  /* 0x000000080300780c */ /* 0x000fe20003744270 */
[----:B------:R-:W-:Y:S01]  /*5680*/  @P0 STG.E.U16 desc[UR38][R10.64], R56 ;  /* 0x000000380a000986 */ /* 0x000fe2000c101526 */
[----:B------:R-:W-:Y:S01]  /*5690*/  SHF.L.U64.HI R5, R94, 0x1, R93 ;  /* 0x000000015e057819 */ /* 0x000fe2000001025d */
[----:B------:R-:W-:Y:S01]  /*56a0*/  FMUL R60, R60, R88 ;  /* 0x000000583c3c7220 */ /* 0x000fe20000400000 */
[----:B------:R-:W-:Y:S01]  /*56b0*/  IADD3 R8, P0, R7, R10, RZ ;  /* 0x0000000a07087210 */ /* 0x000fe20007f1e0ff */
[-C--:B------:R-:W-:Y:S01]  /*56c0*/  FMUL R61, R61, R88.reuse ;  /* 0x000000583d3d7220 */ /* 0x080fe20000400000 */
[----:B------:R-:W-:Y:S01]  /*56d0*/  F2FP.BF16.F32.PACK_AB R57, RZ, R57 ;  /* 0x00000039ff39723e */ /* 0x000fe200000010ff */
[----:B------:R-:W-:Y:S01]  /*56e0*/  FMUL R63, R63, R88 ;  /* 0x000000583f3f7220 */ /* 0x000fe20000400000 */
[----:B------:R-:W-:Y:S01]  /*56f0*/  F2FP.BF16.F32.PACK_AB R58, RZ, R58 ;  /* 0x0000003aff3a723e */ /* 0x000fe200000010ff */
[----:B------:R-:W-:Y:S01]  /*5700*/  IMAD.X R9, R5, 0x1, R11, P0 ;  /* 0x0000000105097824 */ /* 0x000fe200000e060b */
[----:B------:R-:W-:Y:S01]  /*5710*/  ISETP.GT.AND P0, PT, R3, 0x8, P3 ;  /* 0x000000080300780c */ /* 0x000fe20001f04270 */
[----:B------:R-:W-:Y:S01]  /*5720*/  @P1 STG.E.U16 desc[UR38][R10.64+0x2], R57 ;  /* 0x000002390a001986 */ /* 0x000fe2000c101526 */
[----:B------:R-:W-:Y:S01]  /*5730*/  F2FP.BF16.F32.PACK_AB R59, RZ, R59 ;  /* 0x0000003bff3b723e */ /* 0x000fe200000010ff */
[----:B------:R-:W-:Y:S01]  /*5740*/  FMUL R62, R62, R88 ;  /* 0x000000583e3e7220 */ /* 0x000fe20000400000 */
[----:B------:R-:W-:Y:S01]  /*5750*/  SHF.L.U64.HI R13, R95, 0x1, R92 ;  /* 0x000000015f0d7819 */ /* 0x000fe2000001025c */
[----:B------:R-:W-:Y:S01]  /*5760*/  @P2 STG.E.U16 desc[UR38][R8.64], R58 ;  /* 0x0000003a08002986 */ /* 0x000fe2000c101526 */
[----:B------:R-:W-:Y:S01]  /*5770*/  IADD3 R6, P1, P2, R19, R10, R7 ;  /* 0x0000000a13067210 */ /* 0x000fe20007a3e007 */
[-C--:B------:R-:W-:Y:S01]  /*5780*/  FMUL R64, R64, R88.reuse ;  /* 0x0000005840407220 */ /* 0x080fe20000400000 */
[C---:B------:R-:W-:Y:S01]  /*5790*/  ISETP.GT.AND P4, PT, R4.reuse, 0x8, PT ;  /* 0x000000080400780c */ /* 0x040fe20003f84270 */
[-C--:B------:R-:W-:Y:S01]  /*57a0*/  FMUL R65, R65, R88.reuse ;  /* 0x0000005841417220 */ /* 0x080fe20000400000 */
[----:B------:R-:W-:Y:S01]  /*57b0*/  ISETP.GT.AND P3, PT, R4, 0x9, PT ;  /* 0x000000090400780c */ /* 0x000fe20003f64270 */
[-C--:B------:R-:W-:Y:S01]  /*57c0*/  FMUL R66, R66, R88.reuse ;  /* 0x0000005842427220 */ /* 0x080fe20000400000 */
[----:B------:R-:W-:Y:S01]  /*57d0*/  IADD3.X R7, R13, R11, R5, P1, P2 ;  /* 0x0000000b0d077210 */ /* 0x000fe20000fe4405 */
[----:B------:R-:W-:Y:S01]  /*57e0*/  @P0 STG.E.U16 desc[UR38][R8.64+0x2], R59 ;  /* 0x0000023b08000986 */ /* 0x000fe2000c101526 */
[----:B------:R-:W-:Y:S01]  /*57f0*/  ISETP.GT.AND P1, PT, R3, RZ, P4 ;  /* 0x000000ff0300720c */ /* 0x000fe20002724270 */
[-C--:B------:R-:W-:Y:S01]  /*5800*/  FMUL R67, R67, R88.reuse ;  /* 0x0000005843437220 */ /* 0x080fe20000400000 */
[----:B------:R-:W-:Y:S01]  /*5810*/  ISETP.GT.AND P0, PT, R3, RZ, P3 ;  /* 0x000000ff0300720c */ /* 0x000fe20001f04270 */
[----:B------:R-:W-:Y:S01]  /*5820*/  FMUL R68, R68, R88 ;  /* 0x0000005844447220 */ /* 0x000fe20000400000 */
[----:B------:R-:W-:Y:S01]  /*5830*/  F2FP.BF16.F32.PACK_AB R60, RZ, R60 ;  /* 0x0000003cff3c723e */ /* 0x000fe200000010ff */
[-C--:B------:R-:W-:Y:S01]  /*5840*/  FMUL R69, R69, R88.reuse ;  /* 0x0000005845457220 */ /* 0x080fe20000400000 */
[----:B------:R-:W-:Y:S01]  /*5850*/  F2FP.BF16.F32.PACK_AB R61, RZ, R61 ;  /* 0x0000003dff3d723e */ /* 0x000fe200000010ff */
[-C--:B------:R-:W-:Y:S01]  /*5860*/  FMUL R70, R70, R88.reuse ;  /* 0x0000005846467220 */ /* 0x080fe20000400000 */
[----:B------:R-:W-:Y:S01]  /*5870*/  F2FP.BF16.F32.PACK_AB R63, RZ, R63 ;  /* 0x0000003fff3f723e */ /* 0x000fe200000010ff */
[----:B------:R-:W-:Y:S01]  /*5880*/  FMUL R71, R71, R88 ;  /* 0x0000005847477220 */ /* 0x000fe20000400000 */
[----:B------:R-:W-:Y:S01]  /*5890*/  F2FP.BF16.F32.PACK_AB R62, RZ, R62 ;  /* 0x0000003eff3e723e */ /* 0x000fe200000010ff */
[----:B------:R-:W-:Y:S01]  /*58a0*/  FMUL R72, R72, R88 ;  /* 0x0000005848487220 */ /* 0x000fe20000400000 */
[----:B------:R-:W-:Y:S01]  /*58b0*/  F2FP.BF16.F32.PACK_AB R64, RZ, R64 ;  /* 0x00000040ff40723e */ /* 0x000fe200000010ff */
[----:B------:R-:W-:Y:S01]  /*58c0*/  @P1 STG.E.U16 desc[UR38][R10.64+0x10], R60 ;  /* 0x0000103c0a001986 */ /* 0x000fe2000c101526 */
[----:B------:R-:W-:Y:S01]  /*58d0*/  ISETP.GT.AND P1, PT, R3, 0x8, P4 ;  /* 0x000000080300780c */ /* 0x000fe20002724270 */
[-C--:B------:R-:W-:Y:S01]  /*58e0*/  FMUL R73, R73, R88.reuse ;  /* 0x0000005849497220 */ /* 0x080fe20000400000 */
[----:B------:R-:W-:Y:S01]  /*58f0*/  ISETP.GT.AND P2, PT, R4, 0x11, PT ;  /* 0x000000110400780c */ /* 0x000fe20003f44270 */
[----:B------:R-:W-:Y:S01]  /*5900*/  @P0 STG.E.U16 desc[UR38][R10.64+0x12], R61 ;  /* 0x0000123d0a000986 */ /* 0x000fe2000c101526 */
[----:B------:R-:W-:Y:S01]  /*5910*/  ISETP.GT.AND P0, PT, R3, 0x8, P3 ;  /* 0x000000080300780c */ /* 0x000fe20001f04270 */
[-C--:B------:R-:W-:Y:S01]  /*5920*/  FMUL R74, R74, R88.reuse ;  /* 0x000000584a4a7220 */ /* 0x080fe20000400000 */
[----:B------:R-:W-:Y:S01]  /*5930*/  ISETP.GT.AND P3, PT, R4, 0x10, PT ;  /* 0x000000100400780c */ /* 0x000fe20003f64270 */
[-C--:B------:R-:W-:Y:S01]  /*5940*/  FMUL R75, R75, R88.reuse ;  /* 0x000000584b4b7220 */ /* 0x080fe20000400000 */
[----:B------:R-:W-:Y:S01]  /*5950*/  F2FP.BF16.F32.PACK_AB R65, RZ, R65 ;  /* 0x00000041ff41723e */ /* 0x000fe200000010ff */
[----:B------:R-:W-:Y:S01]  /*5960*/  FMUL R76, R76, R88 ;  /* 0x000000584c4c7220 */ /* 0x000fe20000400000 */
[----:B------:R-:W-:Y:S01]  /*5970*/  F2FP.BF16.F32.PACK_AB R66, RZ, R66 ;  /* 0x00000042ff42723e */ /* 0x000fe200000010ff */
[----:B------:R-:W-:Y:S01]  /*5980*/  FMUL R77, R77, R88 ;  /* 0x000000584d4d7220 */ /* 0x000fe20000400000 */
[----:B------:R-:W-:Y:S01]  /*5990*/  F2FP.BF16.F32.PACK_AB R67, RZ, R67 ;  /* 0x00000043ff43723e */ /* 0x000fe200000010ff */
[----:B------:R-:W-:Y:S01]  /*59a0*/  @P1 STG.E.U16 desc[UR38][R8.64+0x10], R62 ;  /* 0x0000103e08001986 */ /* 0x000fe2000c101526 */
[----:B------:R-:W-:Y:S01]  /*59b0*/  F2FP.BF16.F32.PACK_AB R68, RZ, R68 ;  /* 0x00000044ff44723e */ /* 0x000fe200000010ff */
[-C--:B------:R-:W-:Y:S01]  /*59c0*/  FMUL R78, R78, R88.reuse ;  /* 0x000000584e4e7220 */ /* 0x080fe20000400000 */
[----:B------:R-:W-:Y:S01]  /*59d0*/  ISETP.GT.AND P1, PT, R4, 0x19, PT ;  /* 0x000000190400780c */ /* 0x000fe20003f24270 */
[----:B------:R-:W-:Y:S01]  /*59e0*/  @P0 STG.E.U16 desc[UR38][R8.64+0x12], R63 ;  /* 0x0000123f08000986 */ /* 0x000fe2000c101526 */
[----:B------:R-:W-:Y:S01]  /*59f0*/  ISETP.GT.AND P0, PT, R3, RZ, P3 ;  /* 0x000000ff0300720c */ /* 0x000fe20001f04270 */
[-C--:B------:R-:W-:Y:S01]  /*5a00*/  FMUL R79, R79, R88.reuse ;  /* 0x000000584f4f7220 */ /* 0x080fe20000400000 */
[----:B------:R-:W-:Y:S01]  /*5a10*/  F2FP.BF16.F32.PACK_AB R69, RZ, R69 ;  /* 0x00000045ff45723e */ /* 0x000fe200000010ff */
[----:B------:R-:W-:Y:S01]  /*5a20*/  FMUL R80, R80, R88 ;  /* 0x0000005850507220 */ /* 0x000fe20000400000 */
[----:B------:R-:W-:Y:S01]  /*5a30*/  F2FP.BF16.F32.PACK_AB R70, RZ, R70 ;  /* 0x00000046ff46723e */ /* 0x000fe200000010ff */
        /* <DEDUP_REMOVED lines=8> */
[----:B------:R-:W-:Y:S01]  /*5ac0*/  @P0 STG.E.U16 desc[UR38][R10.64+0x20], R64 ;  /* 0x000020400a000986 */ /* 0x000fe2000c101526 */
[----:B------:R-:W-:Y:S01]  /*5ad0*/  ISETP.GT.AND P0, PT, R3, RZ, P2 ;  /* 0x000000ff0300720c */ /* 0x000fe20001704270 */
[-C--:B------:R-:W-:Y:S01]  /*5ae0*/  FMUL R85, R85, R88.reuse ;  /* 0x0000005855557220 */ /* 0x080fe20000400000 */
[----:B------:R-:W-:Y:S01]  /*5af0*/  F2FP.BF16.F32.PACK_AB R75, RZ, R75 ;  /* 0x0000004bff4b723e */ /* 0x000fe200000010ff */
[-C--:B------:R-:W-:Y:S01]  /*5b00*/  FMUL R86, R86, R88.reuse ;  /* 0x0000005856567220 */ /* 0x080fe20000400000 */
[----:B------:R-:W-:Y:S01]  /*5b10*/  ISETP.GT.AND P5, PT, R4, 0x28, PT ;  /* 0x000000280400780c */ /* 0x000fe20003fa4270 */
[----:B------:R-:W-:Y:S01]  /*5b20*/  FMUL R87, R87, R88 ;  /* 0x0000005857577220 */ /* 0x000fe20000400000 */
[----:B------:R-:W-:Y:S01]  /*5b30*/  F2FP.BF16.F32.PACK_AB R76, RZ, R76 ;  /* 0x0000004cff4c723e */ /* 0x000fe200000010ff */
[-C--:B------:R-:W-:Y:S01]  /*5b40*/  FMUL R24, R24, R88.reuse ;  /* 0x0000005818187220 */ /* 0x080fe20000400000 */
[----:B------:R-:W-:Y:S01]  /*5b50*/  ISETP.GT.AND P4, PT, R4, 0x29, PT ;  /* 0x000000290400780c */ /* 0x000fe20003f84270 */
[-C--:B------:R-:W-:Y:S01]  /*5b60*/  FMUL R25, R25, R88.reuse ;  /* 0x0000005819197220 */ /* 0x080fe20000400000 */
[----:B------:R-:W-:Y:S01]  /*5b70*/  F2FP.BF16.F32.PACK_AB R77, RZ, R77 ;  /* 0x0000004dff4d723e */ /* 0x000fe200000010ff */
[----:B------:R-:W-:Y:S01]  /*5b80*/  FMUL R26, R26, R88 ;  /* 0x000000581a1a7220 */ /* 0x000fe20000400000 */
[----:B------:R-:W-:Y:S01]  /*5b90*/  F2FP.BF16.F32.PACK_AB R78, RZ, R78 ;  /* 0x0000004eff4e723e */ /* 0x000fe200000010ff */
[----:B------:R-:W-:Y:S01]  /*5ba0*/  @P0 STG.E.U16 desc[UR38][R10.64+0x22], R65 ;  /* 0x000022410a000986 */ /* 0x000fe2000c101526 */
[----:B------:R-:W-:Y:S01]  /*5bb0*/  ISETP.GT.AND P0, PT, R3, 0x8, P3 ;  /* 0x000000080300780c */ /* 0x000fe20001f04270 */
[-C--:B------:R-:W-:Y:S01]  /*5bc0*/  FMUL R27, R27, R88.reuse ;  /* 0x000000581b1b7220 */ /* 0x080fe20000400000 */
[----:B------:R-:W-:Y:S01]  /*5bd0*/  F2FP.BF16.F32.PACK_AB R79, RZ, R79 ;  /* 0x0000004fff4f723e */ /* 0x000fe200000010ff */
[-C--:B------:R-:W-:Y:S01]  /*5be0*/  FMUL R28, R28, R88.reuse ;  /* 0x000000581c1c7220 */ /* 0x080fe20000400000 */
[----:B------:R-:W-:Y:S01]  /*5bf0*/  ISETP.GT.AND P3, PT, R4, 0x30, PT ;  /* 0x000000300400780c */ /* 0x000fe20003f64270 */
        /* <DEDUP_REMOVED lines=8> */
[----:B------:R-:W-:Y:S01]  /*5c80*/  @P0 STG.E.U16 desc[UR38][R8.64+0x20], R66 ;  /* 0x0000204208000986 */ /* 0x000fe2000c101526 */
[----:B------:R-:W-:Y:S01]  /*5c90*/  ISETP.GT.AND P0, PT, R3, 0x8, P2 ;  /* 0x000000080300780c */ /* 0x000fe20001704270 */
[-C--:B------:R-:W-:Y:S01]  /*5ca0*/  FMUL R33, R33, R88.reuse ;  /* 0x0000005821217220 */ /* 0x080fe20000400000 */
[----:B------:R-:W-:Y:S01]  /*5cb0*/  ISETP.GT.AND P2, PT, R4, 0x18, PT ;  /* 0x000000180400780c */ /* 0x000fe20003f44270 */
[----:B------:R-:W-:Y:S01]  /*5cc0*/  FMUL R34, R34, R88 ;  /* 0x0000005822227220 */ /* 0x000fe20000400000 */
[----:B------:R-:W-:Y:S01]  /*5cd0*/  F2FP.BF16.F32.PACK_AB R84, RZ, R84 ;  /* 0x00000054ff54723e */ /* 0x000fe200000010ff */
[-C--:B------:R-:W-:Y:S01]  /*5ce0*/  FMUL R35, R35, R88.reuse ;  /* 0x0000005823237220 */ /* 0x080fe20000400000 */
[----:B------:R-:W-:Y:S01]  /*5cf0*/  P2R R5, PR, RZ, 0x20 ;  /* 0x00000020ff057803 */ /* 0x000fe20000000000 */
[-C--:B------:R-:W-:Y:S01]  /*5d00*/  FMUL R36, R36, R88.reuse ;  /* 0x0000005824247220 */ /* 0x080fe20000400000 */
[----:B------:R-:W-:Y:S01]  /*5d10*/  F2FP.BF16.F32.PACK_AB R85, RZ, R85 ;  /* 0x00000055ff55723e */ /* 0x000fe200000010ff */
[----:B------:R-:W-:Y:S01]  /*5d20*/  FMUL R37, R37, R88 ;  /* 0x0000005825257220 */ /* 0x000fe20000400000 */
[----:B------:R-:W-:Y:S01]  /*5d30*/  F2FP.BF16.F32.PACK_AB R86, RZ, R86 ;  /* 0x00000056ff56723e */ /* 0x000fe200000010ff */
[-C--:B------:R-:W-:Y:S01]  /*5d40*/  FMUL R38, R38, R88.reuse ;  /* 0x0000005826267220 */ /* 0x080fe20000400000 */
[----:B------:R-:W-:Y:S01]  /*5d50*/  F2FP.BF16.F32.PACK_AB R87, RZ, R87 ;  /* 0x00000057ff57723e */ /* 0x000fe200000010ff */
[----:B------:R-:W-:Y:S01]  /*5d60*/  @P0 STG.E.U16 desc[UR38][R8.64+0x22], R67 ;  /* 0x0000224308000986 */ /* 0x000fe2000c101526 */
[----:B------:R-:W-:Y:S01]  /*5d70*/  ISETP.GT.AND P0, PT, R3, RZ, P2 ;  /* 0x000000ff0300720c */ /* 0x000fe20001704270 */
        /* <DEDUP_REMOVED lines=36> */
[----:B------:R-:W-:Y:S01]  /*5fc0*/  FMUL R55, R55, R88 ;  /* 0x0000005837377220 */ /* 0x000fe20000400000 */
[----:B------:R-:W-:-:S02]  /*5fd0*/  F2FP.BF16.F32.PACK_AB R39, RZ, R39 ;  /* 0x00000027ff27723e */ /* 0x000fc400000010ff */
[----:B------:R-:W-:Y:S01]  /*5fe0*/  F2FP.BF16.F32.PACK_AB R40, RZ, R40 ;  /* 0x00000028ff28723e */ /* 0x000fe200000010ff */
[----:B------:R-:W-:Y:S01]  /*5ff0*/  @P0 STG.E.U16 desc[UR38][R8.64+0x30], R70 ;  /* 0x0000304608000986 */ /* 0x000fe2000c101526 */
[----:B------:R-:W-:Y:S02]  /*6000*/  ISETP.GT.AND P0, PT, R3, 0x8, P1 ;  /* 0x000000080300780c */ /* 0x000fe40000f04270 */
[----:B------:R-:W-:Y:S02]  /*6010*/  ISETP.GT.AND P1, PT, R4, 0x21, PT ;  /* 0x000000210400780c */ /* 0x000fe40003f24270 */
[----:B------:R-:W-:Y:S02]  /*6020*/  F2FP.BF16.F32.PACK_AB R41, RZ, R41 ;  /* 0x00000029ff29723e */ /* 0x000fe400000010ff */
[----:B------:R-:W-:Y:S02]  /*6030*/  F2FP.BF16.F32.PACK_AB R42, RZ, R42 ;  /* 0x0000002aff2a723e */ /* 0x000fe400000010ff */
[----:B------:R-:W-:-:S02]  /*6040*/  F2FP.BF16.F32.PACK_AB R43, RZ, R43 ;  /* 0x0000002bff2b723e */ /* 0x000fc400000010ff */
[----:B------:R-:W-:Y:S02]  /*6050*/  F2FP.BF16.F32.PACK_AB R44, RZ, R44 ;  /* 0x0000002cff2c723e */ /* 0x000fe400000010ff */
[----:B------:R-:W-:Y:S01]  /*6060*/  F2FP.BF16.F32.PACK_AB R45, RZ, R45 ;  /* 0x0000002dff2d723e */ /* 0x000fe200000010ff */
[----:B------:R-:W-:Y:S01]  /*6070*/  @P0 STG.E.U16 desc[UR38][R8.64+0x32], R71 ;  /* 0x0000324708000986 */ /* 0x000fe2000c101526 */
[----:B------:R-:W-:Y:S02]  /*6080*/  ISETP.GT.AND P0, PT, R3, RZ, P2 ;  /* 0x000000ff0300720c */ /* 0x000fe40001704270 */
[----:B------:R-:W-:Y:S02]  /*6090*/  F2FP.BF16.F32.PACK_AB R46, RZ, R46 ;  /* 0x0000002eff2e723e */ /* 0x000fe400000010ff */
[----:B------:R-:W-:Y:S02]  /*60a0*/  F2FP.BF16.F32.PACK_AB R47, RZ, R47 ;  /* 0x0000002fff2f723e */ /* 0x000fe400000010ff */
[----:B------:R-:W-:-:S02]  /*60b0*/  F2FP.BF16.F32.PACK_AB R48, RZ, R48 ;  /* 0x00000030ff30723e */ /* 0x000fc400000010ff */
[----:B------:R-:W-:Y:S02]  /*60c0*/  F2FP.BF16.F32.PACK_AB R49, RZ, R49 ;  /* 0x00000031ff31723e */ /* 0x000fe400000010ff */
[----:B------:R-:W-:Y:S02]  /*60d0*/  F2FP.BF16.F32.PACK_AB R50, RZ, R50 ;  /* 0x00000032ff32723e */ /* 0x000fe400000010ff */
[----:B------:R-:W-:Y:S01]  /*60e0*/  F2FP.BF16.F32.PACK_AB R51, RZ, R51 ;  /* 0x00000033ff33723e */ /* 0x000fe200000010ff */
[----:B------:R-:W-:Y:S01]  /*60f0*/  @P0 STG.E.U16 desc[UR38][R10.64+0x40], R72 ;  /* 0x000040480a000986 */ /* 0x000fe2000c101526 */
[----:B------:R-:W-:Y:S02]  /*6100*/  ISETP.GT.AND P0, PT, R3, RZ, P1 ;  /* 0x000000ff0300720c */ /* 0x000fe40000f04270 */
[----:B------:R-:W-:Y:S02]  /*6110*/  F2FP.BF16.F32.PACK_AB R52, RZ, R52 ;  /* 0x00000034ff34723e */ /* 0x000fe400000010ff */
[----:B------:R-:W-:-:S02]  /*6120*/  F2FP.BF16.F32.PACK_AB R53, RZ, R53 ;  /* 0x00000035ff35723e */ /* 0x000fc400000010ff */
[----:B------:R-:W-:Y:S02]  /*6130*/  F2FP.BF16.F32.PACK_AB R54, RZ, R54 ;  /* 0x00000036ff36723e */ /* 0x000fe400000010ff */
[----:B------:R-:W-:-:S05]  /*6140*/  F2FP.BF16.F32.PACK_AB R55, RZ, R55 ;  /* 0x00000037ff37723e */ /* 0x000fca00000010ff */
[----:B------:R-:W-:Y:S01]  /*6150*/  @P0 STG.E.U16 desc[UR38][R10.64+0x42], R73 ;  /* 0x000042490a000986 */ /* 0x000fe2000c101526 */
[----:B------:R-:W-:Y:S02]  /*6160*/  ISETP.GT.AND P0, PT, R3, 0x8, P2 ;  /* 0x000000080300780c */ /* 0x000fe40001704270 */
[----:B------:R-:W-:-:S11]  /*6170*/  ISETP.GT.AND P2, PT, R4, 0x38, PT ;  /* 0x000000380400780c */ /* 0x000fd60003f44270 */
[----:B------:R-:W-:Y:S01]  /*6180*/  @P0 STG.E.U16 desc[UR38][R8.64+0x40], R74 ;  /* 0x0000404a08000986 */ /* 0x000fe2000c101526 */
[----:B------:R-:W-:-:S13]  /*6190*/  ISETP.GT.AND P0, PT, R3, 0x8, P1 ;  /* 0x000000080300780c */ /* 0x000fda0000f04270 */
[----:B------:R-:W-:Y:S01]  /*61a0*/  @P0 STG.E.U16 desc[UR38][R8.64+0x42], R75 ;  /* 0x0000424b08000986 */ /* 0x000fe2000c101526 */
[----:B------:R-:W-:-:S13]  /*61b0*/  ISETP.GT.AND P0, PT, R3, RZ, P5 ;  /* 0x000000ff0300720c */ /* 0x000fda0002f04270 */
[----:B------:R-:W-:Y:S01]  /*61c0*/  @P0 STG.E.U16 desc[UR38][R10.64+0x50], R76 ;  /* 0x0000504c0a000986 */ /* 0x000fe2000c101526 */
[----:B------:R-:W-:-:S13]  /*61d0*/  ISETP.GT.AND P0, PT, R3, RZ, P4 ;  /* 0x000000ff0300720c */ /* 0x000fda0002704270 */
[----:B------:R-:W-:Y:S01]  /*61e0*/  @P0 STG.E.U16 desc[UR38][R10.64+0x52], R77 ;  /* 0x0000524d0a000986 */ /* 0x000fe2000c101526 */
[----:B------:R-:W-:-:S13]  /*61f0*/  ISETP.GT.AND P0, PT, R3, 0x8, P5 ;  /* 0x000000080300780c */ /* 0x000fda0002f04270 */
[----:B------:R-:W-:Y:S01]  /*6200*/  @P0 STG.E.U16 desc[UR38][R8.64+0x50], R78 ;  /* 0x0000504e08000986 */ /* 0x000fe2000c101526 */
[----:B------:R-:W-:-:S13]  /*6210*/  ISETP.GT.AND P0, PT, R3, 0x8, P4 ;  /* 0x000000080300780c */ /* 0x000fda0002704270 */
[----:B------:R-:W-:Y:S01]  /*6220*/  @P0 STG.E.U16 desc[UR38][R8.64+0x52], R79 ;  /* 0x0000524f08000986 */ /* 0x000fe2000c101526 */
[----:B------:R-:W-:-:S13]  /*6230*/  ISETP.GT.AND P0, PT, R3, RZ, P3 ;  /* 0x000000ff0300720c */ /* 0x000fda0001f04270 */
[----:B------:R-:W-:Y:S01]  /*6240*/  @P0 STG.E.U16 desc[UR38][R10.64+0x60], R80 ;  /* 0x000060500a000986 */ /* 0x000fe2000c101526 */
[----:B------:R-:W-:-:S04]  /*6250*/  ISETP.GT.AND P0, PT, R4, 0x31, PT ;  /* 0x000000310400780c */ /* 0x000fc80003f04270 */
[----:B------:R-:W-:-:S13]  /*6260*/  ISETP.GT.AND P1, PT, R3, RZ, P0 ;  /* 0x000000ff0300720c */ /* 0x000fda0000724270 */
[----:B------:R-:W-:Y:S01]  /*6270*/  @P1 STG.E.U16 desc[UR38][R10.64+0x62], R81 ;  /* 0x000062510a001986 */ /* 0x000fe2000c101526 */
[----:B------:R-:W-:-:S13]  /*6280*/  ISETP.GT.AND P1, PT, R3, 0x8, P3 ;  /* 0x000000080300780c */ /* 0x000fda0001f24270 */
[----:B------:R-:W-:Y:S01]  /*6290*/  @P1 STG.E.U16 desc[UR38][R8.64+0x60], R82 ;  /* 0x0000605208001986 */ /* 0x000fe2000c101526 */
[----:B------:R-:W-:-:S13]  /*62a0*/  ISETP.GT.AND P1, PT, R3, 0x8, P0 ;  /* 0x000000080300780c */ /* 0x000fda0000724270 */
[----:B------:R-:W-:Y:S01]  /*62b0*/  @P1 STG.E.U16 desc[UR38][R8.64+0x62], R83 ;  /* 0x0000625308001986 */ /* 0x000fe2000c101526 */
[----:B------:R-:W-:-:S05]  /*62c0*/  IADD3 R14, P1, R19, R8, RZ ;  /* 0x00000008130e7210 */ /* 0x000fca0007f3e0ff */
[----:B------:R-:W-:Y:S01]  /*62d0*/  IMAD.X R15, R13, 0x1, R9, P1 ;  /* 0x000000010d0f7824 */ /* 0x000fe200008e0609 */
[----:B------:R-:W-:-:S13]  /*62e0*/  ISETP.GT.AND P1, PT, R3, RZ, P2 ;  /* 0x000000ff0300720c */ /* 0x000fda0001724270 */
[----:B------:R-:W-:Y:S01]  /*62f0*/  @P1 STG.E.U16 desc[UR38][R10.64+0x70], R84 ;  /* 0x000070540a001986 */ /* 0x000fe2000c101526 */
[----:B------:R-:W-:-:S05]  /*6300*/  IADD3 R20, P1, R19, R8, RZ ;  /* 0x0000000813147210 */ /* 0x000fca0007f3e0ff */
[----:B------:R-:W-:Y:S01]  /*6310*/  IMAD.X R21, R13, 0x1, R9, P1 ;  /* 0x000000010d157824 */ /* 0x000fe200008e0609 */
[----:B------:R-:W-:-:S05]  /*6320*/  IADD3 R12, P1, R19, R10, RZ ;  /* 0x0000000a130c7210 */ /* 0x000fca0007f3e0ff */
[----:B------:R-:W-:Y:S01]  /*6330*/  IMAD.X R13, R13, 0x1, R11, P1 ;  /* 0x000000010d0d7824 */ /* 0x000fe200008e060b */
[----:B------:R-:W-:-:S04]  /*6340*/  ISETP.GT.AND P1, PT, R4, 0x39, PT ;  /* 0x000000390400780c */ /* 0x000fc80003f24270 */
[----:B------:R-:W-:-:S13]  /*6350*/  ISETP.GT.AND P5, PT, R3, RZ, P1 ;  /* 0x000000ff0300720c */ /* 0x000fda0000fa4270 */
[----:B------:R-:W-:Y:S01]  /*6360*/  @P5 STG.E.U16 desc[UR38][R10.64+0x72], R85 ;  /* 0x000072550a005986 */ /* 0x000fe2000c101526 */
[----:B------:R-:W-:-:S13]  /*6370*/  ISETP.GT.AND P5, PT, R3, 0x8, P2 ;  /* 0x000000080300780c */ /* 0x000fda00017a4270 */
[----:B------:R-:W-:Y:S01]  /*6380*/  @P5 STG.E.U16 desc[UR38][R8.64+0x70], R86 ;  /* 0x0000705608005986 */ /* 0x000fe2000c101526 */
[----:B------:R-:W-:-:S13]  /*6390*/  ISETP.GT.AND P5, PT, R3, 0x8, P1 ;  /* 0x000000080300780c */ /* 0x000fda0000fa4270 */
[----:B------:R0:W-:Y:S01]  /*63a0*/  @P5 STG.E.U16 desc[UR38][R8.64+0x72], R87 ;  /* 0x0000725708005986 */ /* 0x0001e2000c101526 */
[C---:B------:R-:W-:Y:S02]  /*63b0*/  ISETP.GT.AND P5, PT, R3.reuse, 0x80, P6 ;  /* 0x000000800300780c */ /* 0x040fe400037a4270 */
[----:B------:R-:W-:-:S11]  /*63c0*/  ISETP.GT.AND P6, PT, R3, 0x88, P6 ;  /* 0x000000880300780c */ /* 0x000fd600037c4270 */
[----:B------:R-:W-:Y:S01]  /*63d0*/  @P5 STG.E.U16 desc[UR38][R12.64], R24 ;  /* 0x000000180c005986 */ /* 0x000fe2000c101526 */
[----:B------:R-:W-:-:S04]  /*63e0*/  ISETP.GT.AND P5, PT, R4, 0x1, PT ;  /* 0x000000010400780c */ /* 0x000fc80003fa4270 */
[----:B------:R-:W-:-:S13]  /*63f0*/  ISETP.GT.AND P5, PT, R3, 0x80, P5 ;  /* 0x000000800300780c */ /* 0x000fda0002fa4270 */
[----:B0-----:R-:W-:Y:S02]  /*6400*/  @P5 IMAD.MOV.U32 R8, RZ, RZ, R12 ;  /* 0x000000ffff085224 */ /* 0x001fe400078e000c */
[----:B------:R-:W-:-:S05]  /*6410*/  @P5 IMAD.MOV.U32 R9, RZ, RZ, R13 ;  /* 0x000000ffff095224 */ /* 0x000fca00078e000d */
[----:B------:R0:W-:Y:S01]  /*6420*/  @P5 STG.E.U16 desc[UR38][R8.64+0x2], R25 ;  /* 0x0000021908005986 */ /* 0x0001e2000c101526 */
[----:B------:R-:W-:-:S03]  /*6430*/  ISETP.NE.AND P5, PT, R5, RZ, PT ;  /* 0x000000ff0500720c */ /* 0x000fc60003fa5270 */
[----:B------:R-:W-:Y:S01]  /*6440*/  @P6 STG.E.U16 desc[UR38][R14.64], R26 ;  /* 0x0000001a0e006986 */ /* 0x000fe2000c101526 */
[----:B------:R-:W-:-:S04]  /*6450*/  ISETP.GT.AND P6, PT, R4, 0x1, PT ;  /* 0x000000010400780c */ /* 0x000fc80003fc4270 */
[----:B------:R-:W-:-:S13]  /*6460*/  ISETP.GT.AND P6, PT, R3, 0x88, P6 ;  /* 0x000000880300780c */ /* 0x000fda00037c4270 */
[----:B------:R-:W-:Y:S01]  /*6470*/  @P6 STG.E.U16 desc[UR38][R20.64+0x2], R27 ;  /* 0x0000021b14006986 */ /* 0x000fe2000c101526 */
[----:B------:R-:W-:-:S04]  /*6480*/  ISETP.GT.AND P6, PT, R4, 0x8, PT ;  /* 0x000000080400780c */ /* 0x000fc80003fc4270 */
[----:B------:R-:W-:-:S13]  /*6490*/  ISETP.GT.AND P6, PT, R3, 0x80, P6 ;  /* 0x000000800300780c */ /* 0x000fda00037c4270 */
[----:B0-----:R-:W-:Y:S02]  /*64a0*/  @P6 IMAD.MOV.U32 R8, RZ, RZ, R12 ;  /* 0x000000ffff086224 */ /* 0x001fe400078e000c */
[----:B------:R-:W-:-:S05]  /*64b0*/  @P6 IMAD.MOV.U32 R9, RZ, RZ, R13 ;  /* 0x000000ffff096224 */ /* 0x000fca00078e000d */
[----:B------:R0:W-:Y:S01]  /*64c0*/  @P6 STG.E.U16 desc[UR38][R8.64+0x10], R28 ;  /* 0x0000101c08006986 */ /* 0x0001e2000c101526 */
[----:B------:R-:W-:-:S04]  /*64d0*/  ISETP.GT.AND P6, PT, R4, 0x9, PT ;  /* 0x000000090400780c */ /* 0x000fc80003fc4270 */
[----:B------:R-:W-:-:S13]  /*64e0*/  ISETP.GT.AND P6, PT, R3, 0x80, P6 ;  /* 0x000000800300780c */ /* 0x000fda00037c4270 */
[----:B0-----:R-:W-:Y:S02]  /*64f0*/  @P6 IMAD.MOV.U32 R8, RZ, RZ, R12 ;  /* 0x000000ffff086224 */ /* 0x001fe400078e000c */
[----:B------:R-:W-:-:S05]  /*6500*/  @P6 IMAD.MOV.U32 R9, RZ, RZ, R13 ;  /* 0x000000ffff096224 */ /* 0x000fca00078e000d */
[----:B------:R0:W-:Y:S01]  /*6510*/  @P6 STG.E.U16 desc[UR38][R8.64+0x12], R29 ;  /* 0x0000121d08006986 */ /* 0x0001e2000c101526 */
[----:B------:R-:W-:-:S04]  /*6520*/  ISETP.GT.AND P6, PT, R4, 0x8, PT ;  /* 0x000000080400780c */ /* 0x000fc80003fc4270 */
[----:B------:R-:W-:-:S13]  /*6530*/  ISETP.GT.AND P6, PT, R3, 0x88, P6 ;  /* 0x000000880300780c */ /* 0x000fda00037c4270 */
        /* <DEDUP_REMOVED lines=45> */
[----:B------:R-:W-:Y:S01]  /*6810*/  @P6 STG.E.U16 desc[UR38][R8.64+0x42], R41 ;  /* 0x0000422908006986 */ /* 0x000fe2000c101526 */
[----:B------:R-:W-:-:S04]  /*6820*/  ISETP.GT.AND P6, PT, R4, 0x20, PT ;  /* 0x000000200400780c */ /* 0x000fc80003fc4270 */
[----:B------:R-:W-:-:S13]  /*6830*/  ISETP.GT.AND P6, PT, R3, 0x88, P6 ;  /* 0x000000880300780c */ /* 0x000fda00037c4270 */
[----:B------:R-:W-:Y:S01]  /*6840*/  @P6 STG.E.U16 desc[UR38][R6.64+0x40], R42 ;  /* 0x0000402a06006986 */ /* 0x000fe2000c101526 */
[----:B------:R-:W-:-:S04]  /*6850*/  ISETP.GT.AND P6, PT, R4, 0x21, PT ;  /* 0x000000210400780c */ /* 0x000fc80003fc4270 */
[----:B------:R-:W-:-:S13]  /*6860*/  ISETP.GT.AND P6, PT, R3, 0x88, P6 ;  /* 0x000000880300780c */ /* 0x000fda00037c4270 */
[----:B------:R-:W-:Y:S02]  /*6870*/  @P6 IMAD.MOV.U32 R4, RZ, RZ, R6 ;  /* 0x000000ffff046224 */ /* 0x000fe400078e0006 */
[----:B------:R-:W-:-:S05]  /*6880*/  @P6 IMAD.MOV.U32 R5, RZ, RZ, R7 ;  /* 0x000000ffff056224 */ /* 0x000fca00078e0007 */
[----:B------:R0:W-:Y:S01]  /*6890*/  @P6 STG.E.U16 desc[UR38][R4.64+0x42], R43 ;  /* 0x0000422b04006986 */ /* 0x0001e2000c101526 */
[C---:B------:R-:W-:Y:S02]  /*68a0*/  ISETP.GT.AND P6, PT, R3.reuse, 0x80, P5 ;  /* 0x000000800300780c */ /* 0x040fe40002fc4270 */
[----:B------:R-:W-:-:S11]  /*68b0*/  ISETP.GT.AND P5, PT, R3, 0x88, P5 ;  /* 0x000000880300780c */ /* 0x000fd60002fa4270 */
[----:B0-----:R-:W-:Y:S02]  /*68c0*/  @P6 IMAD.MOV.U32 R4, RZ, RZ, R12 ;  /* 0x000000ffff046224 */ /* 0x001fe400078e000c */
[----:B------:R-:W-:-:S05]  /*68d0*/  @P6 IMAD.MOV.U32 R5, RZ, RZ, R13 ;  /* 0x000000ffff056224 */ /* 0x000fca00078e000d */
[----:B------:R0:W-:Y:S01]  /*68e0*/  @P6 STG.E.U16 desc[UR38][R4.64+0x50], R44 ;  /* 0x0000502c04006986 */ /* 0x0001e2000c101526 */
[C---:B------:R-:W-:Y:S02]  /*68f0*/  ISETP.GT.AND P6, PT, R3.reuse, 0x80, P4 ;  /* 0x000000800300780c */ /* 0x040fe400027c4270 */
[----:B------:R-:W-:-:S11]  /*6900*/  ISETP.GT.AND P4, PT, R3, 0x88, P4 ;  /* 0x000000880300780c */ /* 0x000fd60002784270 */
[----:B0-----:R-:W-:Y:S02]  /*6910*/  @P6 IMAD.MOV.U32 R4, RZ, RZ, R12 ;  /* 0x000000ffff046224 */ /* 0x001fe400078e000c */
[----:B------:R-:W-:-:S05]  /*6920*/  @P6 IMAD.MOV.U32 R5, RZ, RZ, R13 ;  /* 0x000000ffff056224 */ /* 0x000fca00078e000d */
[----:B------:R0:W-:Y:S02]  /*6930*/  @P6 STG.E.U16 desc[UR38][R4.64+0x52], R45 ;  /* 0x0000522d04006986 */ /* 0x0001e4000c101526 */
[----:B0-----:R-:W-:Y:S02]  /*6940*/  @P5 IMAD.MOV.U32 R4, RZ, RZ, R6 ;  /* 0x000000ffff045224 */ /* 0x001fe400078e0006 */
[----:B------:R-:W-:-:S05]  /*6950*/  @P5 IMAD.MOV.U32 R5, RZ, RZ, R7 ;  /* 0x000000ffff055224 */ /* 0x000fca00078e0007 */
[----:B------:R0:W-:Y:S01]  /*6960*/  @P5 STG.E.U16 desc[UR38][R4.64+0x50], R46 ;  /* 0x0000502e04005986 */ /* 0x0001e2000c101526 */
[C---:B------:R-:W-:Y:S02]  /*6970*/  ISETP.GT.AND P5, PT, R3.reuse, 0x80, P3 ;  /* 0x000000800300780c */ /* 0x040fe40001fa4270 */
[----:B------:R-:W-:Y:S01]  /*6980*/  ISETP.GT.AND P3, PT, R3, 0x88, P3 ;  /* 0x000000880300780c */ /* 0x000fe20001f64270 */
        /* <DEDUP_REMOVED lines=17> */
[----:B------:R0:W-:Y:S02]  /*6aa0*/  @P3 STG.E.U16 desc[UR38][R4.64+0x60], R50 ;  /* 0x0000603204003986 */ /* 0x0001e4000c101526 */
[----:B0-----:R-:W-:Y:S02]  /*6ab0*/  @P0 IMAD.MOV.U32 R4, RZ, RZ, R6 ;  /* 0x000000ffff040224 */ /* 0x001fe400078e0006 */
[----:B------:R-:W-:-:S05]  /*6ac0*/  @P0 IMAD.MOV.U32 R5, RZ, RZ, R7 ;  /* 0x000000ffff050224 */ /* 0x000fca00078e0007 */
[----:B------:R0:W-:Y:S02]  /*6ad0*/  @P0 STG.E.U16 desc[UR38][R4.64+0x62], R51 ;  /* 0x0000623304000986 */ /* 0x0001e4000c101526 */
[----:B0-----:R-:W-:Y:S02]  /*6ae0*/  @P5 IMAD.MOV.U32 R4, RZ, RZ, R12 ;  /* 0x000000ffff045224 */ /* 0x001fe400078e000c */
[----:B------:R-:W-:-:S05]  /*6af0*/  @P5 IMAD.MOV.U32 R5, RZ, RZ, R13 ;  /* 0x000000ffff055224 */ /* 0x000fca00078e000d */
[----:B------:R0:W-:Y:S04]  /*6b00*/  @P5 STG.E.U16 desc[UR38][R4.64+0x70], R52 ;  /* 0x0000703404005986 */ /* 0x0001e8000c101526 */
[----:B------:R1:W-:Y:S01]  /*6b10*/  @P4 STG.E.U16 desc[UR38][R12.64+0x72], R53 ;  /* 0x000072350c004986 */ /* 0x0003e2000c101526 */
[----:B0-----:R-:W-:Y:S02]  /*6b20*/  @P2 IMAD.MOV.U32 R4, RZ, RZ, R6 ;  /* 0x000000ffff042224 */ /* 0x001fe400078e0006 */
[----:B------:R-:W-:-:S05]  /*6b30*/  @P2 IMAD.MOV.U32 R5, RZ, RZ, R7 ;  /* 0x000000ffff052224 */ /* 0x000fca00078e0007 */
[----:B------:R1:W-:Y:S04]  /*6b40*/  @P2 STG.E.U16 desc[UR38][R4.64+0x70], R54 ;  /* 0x0000703604002986 */ /* 0x0003e8000c101526 */
[----:B------:R1:W-:Y:S02]  /*6b50*/  @P1 STG.E.U16 desc[UR38][R6.64+0x72], R55 ;  /* 0x0000723706001986 */ /* 0x0003e4000c101526 */
.L_x_153:
[----:B------:R-:W-:Y:S05]  /*6b60*/  BSYNC B0 ;  /* 0x0000000000007941 */ /* 0x000fea0003800000 */
.L_x_29:
[----:B------:R-:W-:Y:S01]  /*6b70*/  IADD3 R16, P0, R16, UR36, RZ ;  /* 0x0000002410107c10 */ /* 0x000fe2000ff1e0ff */
[----:B------:R-:W-:Y:S01]  /*6b80*/  ULDC.64 UR4, c[0x0][0x650] ;  /* 0x0001940000047ab9 */ /* 0x000fe20000000a00 */
[----:B------:R-:W-:Y:S01]  /*6b90*/  PRMT R3, RZ, 0x7610, R3 ;  /* 0x00007610ff037816 */ /* 0x000fe20000000003 */
[----:B------:R-:W-:Y:S01]  /*6ba0*/  IMAD.MOV.U32 R100, RZ, RZ, -0x1 ;  /* 0xffffffffff647424 */ /* 0x000fe200078e00ff */
[----:B------:R-:W-:Y:S01]  /*6bb0*/  IADD3.X R17, R17, UR42, RZ, P0, !PT ;  /* 0x0000002a11117c10 */ /* 0x000fe200087fe4ff */
[----:B------:R-:W-:Y:S01]  /*6bc0*/  IMAD.MOV.U32 R19, RZ, RZ, -0x1 ;  /* 0xffffffffff137424 */ /* 0x000fe200078e00ff */
[----:B------:R-:W-:-:S04]  /*6bd0*/  ISETP.GE.U32.AND P0, PT, R16, UR4, PT ;  /* 0x0000000410007c0c */ /* 0x000fc8000bf06070 */
[----:B------:R-:W-:-:S13]  /*6be0*/  ISETP.GE.U32.AND.EX P0, PT, R17, UR5, PT, P0 ;  /* 0x0000000511007c0c */ /* 0x000fda000bf06100 */
[----:B------:R-:W-:Y:S05]  /*6bf0*/  @P0 BRA `(.L_x_154) ;  /* 0x0000000400500947 */ /* 0x000fea0003800000 */
[----:B0-----:R-:W0:Y:S01]  /*6c00*/  LDC.64 R10, c[0x0][0x628] ;  /* 0x00018a00ff0a7b82 */ /* 0x001e220000000a00 */
[----:B-1----:R-:W1:Y:S01]  /*6c10*/  S2R R12, SR_CTAID.X ;  /* 0x00000000000c7919 */ /* 0x002e620000002500 */
[----:B----4-:R-:W-:Y:S02]  /*6c20*/  IMAD.MOV.U32 R8, RZ, RZ, R16 ;  /* 0x000000ffff087224 */ /* 0x010fe400078e0010 */
[----:B------:R-:W-:Y:S01]  /*6c30*/  IMAD.MOV.U32 R9, RZ, RZ, R17 ;  /* 0x000000ffff097224 */ /* 0x000fe200078e0011 */
[----:B------:R-:W4:Y:S03]  /*6c40*/  S2R R20, SR_CTAID.Y ;  /* 0x0000000000147919 */ /* 0x000f260000002600 */
[----:B------:R-:W1:Y:S08]  /*6c50*/  LDC R0, c[0x0][0x630] ;  /* 0x00018c00ff007b82 */ /* 0x000e700000000800 */
[----:B------:R-:W1:Y:S01]  /*6c60*/  LDC.64 R14, c[0x0][0x620] ;  /* 0x00018800ff0e7b82 */ /* 0x000e620000000a00 */
[----:B0-----:R-:W-:-:S04]  /*6c70*/  ISETP.NE.U32.AND P0, PT, R10, RZ, PT ;  /* 0x000000ff0a00720c */ /* 0x001fc80003f05070 */
[----:B------:R-:W-:-:S13]  /*6c80*/  ISETP.NE.AND.EX P0, PT, R11, RZ, PT, P0 ;  /* 0x000000ff0b00720c */ /* 0x000fda0003f05300 */
[----:B-1--4-:R-:W-:Y:S05]  /*6c90*/  @!P0 BRA `(.L_x_155) ;  /* 0x0000000000288947 */ /* 0x012fea0003800000 */
        /* <DEDUP_REMOVED lines=10> */
.L_x_155:
[-CC-:B------:R-:W-:Y:S01]  /*6d40*/  SHF.R.U64 R19, R8, R0.reuse, R9.reuse ;  /* 0x0000000008137219 */ /* 0x180fe20000001209 */
[----:B------:R-:W0:Y:S01]  /*6d50*/  LDC.64 R26, c[0x0][0x640] ;  /* 0x00019000ff1a7b82 */ /* 0x000e220000000a00 */
[----:B------:R-:W-:Y:S01]  /*6d60*/  SHF.R.U32.HI R0, RZ, R0, R9 ;  /* 0x00000000ff007219 */ /* 0x000fe20000011609 */
[----:B------:R-:W-:Y:S01]  /*6d70*/  ULDC UR4, c[0x0][0x150] ;  /* 0x0000540000047ab9 */ /* 0x000fe20000000800 */
[----:B------:R-:W-:Y:S02]  /*6d80*/  IADD3 R3, P0, RZ, -R19, RZ ;  /* 0x80000013ff037210 */ /* 0x000fe40007f1e0ff */
[----:B------:R-:W-:-:S03]  /*6d90*/  I2FP.F32.U32 R7, R12 ;  /* 0x0000000c00077245 */ /* 0x000fc60000201000 */
[----:B------:R-:W1:Y:S01]  /*6da0*/  LDC R6, c[0x0][0x618] ;  /* 0x00018600ff067b82 */ /* 0x000e620000000800 */
[----:B------:R-:W-:Y:S02]  /*6db0*/  IMAD.X R5, RZ, RZ, ~R0, P0 ;  /* 0x000000ffff057224 */ /* 0x000fe400000e0e00 */
[----:B------:R-:W-:Y:S01]  /*6dc0*/  FMUL R7, R7, UR4 ;  /* 0x0000000407077c20 */ /* 0x000fe20008400000 */
[----:B------:R-:W-:Y:S01]  /*6dd0*/  ULDC UR4, c[0x0][0x154] ;  /* 0x0000550000047ab9 */ /* 0x000fe20000000800 */
[-C--:B------:R-:W-:Y:S02]  /*6de0*/  IMAD R0, R5, R14.reuse, RZ ;  /* 0x0000000e05007224 */ /* 0x080fe400078e02ff */
[C---:B------:R-:W-:Y:S01]  /*6df0*/  IMAD.WIDE.U32 R4, R3.reuse, R14, R16 ;  /* 0x0000000e03047225 */ /* 0x040fe200078e0010 */
[----:B------:R-:W4:Y:S01]  /*6e00*/  LDC R8, c[0x0][0x608] ;  /* 0x00018200ff087b82 */ /* 0x000f220000000800 */
[----:B------:R-:W2:Y:S02]  /*6e10*/  F2I.U32.TRUNC.NTZ R7, R7 ;  /* 0x0000000700077305 */ /* 0x000ea4000020f000 */
[----:B------:R-:W-:Y:S01]  /*6e20*/  IMAD R3, R3, R15, R0 ;  /* 0x0000000f03037224 */ /* 0x000fe200078e0200 */
[----:B------:R-:W-:-:S03]  /*6e30*/  I2FP.F32.U32 R0, R20 ;  /* 0x0000001400007245 */ /* 0x000fc60000201000 */
[----:B------:R-:W-:Y:S01]  /*6e40*/  IMAD.IADD R3, R5, 0x1, R3 ;  /* 0x0000000105037824 */ /* 0x000fe200078e0203 */
[----:B------:R-:W3:Y:S01]  /*6e50*/  LDC R11, c[0x0][0x658] ;  /* 0x00019600ff0b7b82 */ /* 0x000ee20000000800 */
[----:B0-----:R-:W-:-:S04]  /*6e60*/  ISETP.NE.U32.AND P0, PT, R26, RZ, PT ;  /* 0x000000ff1a00720c */ /* 0x001fc80003f05070 */
[----:B------:R-:W-:-:S03]  /*6e70*/  ISETP.NE.AND.EX P0, PT, R27, RZ, PT, P0 ;  /* 0x000000ff1b00720c */ /* 0x000fc60003f05300 */
[----:B------:R-:W0:Y:S01]  /*6e80*/  LDC R9, c[0x0][0x144] ;  /* 0x00005100ff097b82 */ /* 0x000e220000000800 */
[-C--:B-1----:R-:W-:Y:S01]  /*6e90*/  SHF.R.U64 R10, R4, R6.reuse, R3 ;  /* 0x00000006040a7219 */ /* 0x082fe20000001203 */
[----:B--2---:R-:W-:Y:S01]  /*6ea0*/  IMAD.MOV R7, RZ, RZ, -R7 ;  /* 0x000000ffff077224 */ /* 0x004fe200078e0a07 */
[----:B------:R-:W-:Y:S01]  /*6eb0*/  SHF.R.U32.HI R3, RZ, R6, R3 ;  /* 0x00000006ff037219 */ /* 0x000fe20000011603 */
[----:B------:R-:W-:-:S04]  /*6ec0*/  FMUL R6, R0, UR4 ;  /* 0x0000000400067c20 */ /* 0x000fc80008400000 */
[----:B------:R-:W1:Y:S01]  /*6ed0*/  LDC R21, c[0x0][0x148] ;  /* 0x00005200ff157b82 */ /* 0x000e620000000800 */
[----:B------:R2:W0:Y:S01]  /*6ee0*/  F2I.U32.TRUNC.NTZ R14, R6 ;  /* 0x00000006000e7305 */ /* 0x000422000020f000 */
[-CC-:B----4-:R-:W-:Y:S02]  /*6ef0*/  SHF.R.U64 R13, R10, R8.reuse, R3.reuse ;  /* 0x000000080a0d7219 */ /* 0x190fe40000001203 */
[----:B------:R-:W-:-:S04]  /*6f00*/  SHF.R.U32.HI R0, RZ, R8, R3 ;  /* 0x00000008ff007219 */ /* 0x000fc80000011603 */
[----:B------:R-:W4:Y:S01]  /*6f10*/  LDC R24, c[0x0][0x600] ;  /* 0x00018000ff187b82 */ /* 0x000f220000000800 */
[-CC-:B---3--:R-:W-:Y:S02]  /*6f20*/  SHF.R.U64 R15, R13, R11.reuse, R0.reuse ;  /* 0x0000000b0d0f7219 */ /* 0x188fe40000001200 */
[----:B------:R-:W-:-:S03]  /*6f30*/  SHF.R.U32.HI R5, RZ, R11, R0 ;  /* 0x0000000bff057219 */ /* 0x000fc60000011600 */
[----:B------:R-:W-:Y:S02]  /*6f40*/  IMAD.MOV.U32 R4, RZ, RZ, R15 ;  /* 0x000000ffff047224 */ /* 0x000fe400078e000f */
[----:B------:R-:W3:Y:S01]  /*6f50*/  LDC R28, c[0x0][0x648] ;  /* 0x00019200ff1c7b82 */ /* 0x000ee20000000800 */
[----:B0-----:R-:W-:-:S07]  /*6f60*/  IMAD R25, R9, R7, R12 ;  /* 0x0000000709197224 */ /* 0x001fce00078e020c */
[----:B------:R-:W0:Y:S08]  /*6f70*/  LDC R29, c[0x0][0x638] ;  /* 0x00018e00ff1d7b82 */ /* 0x000e300000000800 */
[----:B------:R-:W0:Y:S01]  /*6f80*/  LDC R30, c[0x0][0x610] ;  /* 0x00018400ff1e7b82 */ /* 0x000e220000000800 */
[----:B-12-4-:R-:W-:Y:S05]  /*6f90*/  @!P0 BRA `(.L_x_156) ;  /* 0x0000000000288947 */ /* 0x016fea0003800000 */
        /* <DEDUP_REMOVED lines=10> */
.L_x_156:
[----:B------:R-:W-:Y:S01]  /*7040*/  ISETP.NE.AND P0, PT, R2, 0x1, PT ;  /* 0x000000010200780c */ /* 0x000fe20003f05270 */
[----:B------:R-:W-:Y:S01]  /*7050*/  IMAD.MOV R14, RZ, RZ, -R14 ;  /* 0x000000ffff0e7224 */ /* 0x000fe200078e0a0e */
[----:B---3--:R-:W-:Y:S01]  /*7060*/  SHF.R.U64 R3, R4, R28, R5 ;  /* 0x0000001c04037219 */ /* 0x008fe20000001205 */
[----:B------:R-:W-:Y:S01]  /*7070*/  VIADD R5, R24, 0xffffffff ;  /* 0xffffffff18057836 */ /* 0x000fe20000000000 */
[----:B------:R-:W-:-:S03]  /*7080*/  LOP3.LUT R0, R13, R98, RZ, 0xc0, !PT ;  /* 0x000000620d007212 */ /* 0x000fc600078ec0ff */
[----:B------:R-:W-:Y:S01]  /*7090*/  IMAD.MOV R4, RZ, RZ, -R3 ;  /* 0x000000ffff047224 */ /* 0x000fe200078e0a03 */
[----:B------:R-:W-:Y:S01]  /*70a0*/  LOP3.LUT R10, R10, R5, RZ, 0xc0, !PT ;  /* 0x000000050a0a7212 */ /* 0x000fe200078ec0ff */
[----:B------:R-:W-:Y:S02]  /*70b0*/  IMAD R0, R91, R3, R0 ;  /* 0x000000035b007224 */ /* 0x000fe400078e0200 */
[----:B0-----:R-:W-:Y:S02]  /*70c0*/  IMAD R3, R4, R29, R15 ;  /* 0x0000001d04037224 */ /* 0x001fe400078e020f */
[----:B------:R-:W-:Y:S02]  /*70d0*/  @P0 IMAD R25, R21, R14, R20 ;  /* 0x0000000e15190224 */ /* 0x000fe400078e0214 */
[----:B------:R-:W-:Y:S02]  /*70e0*/  IMAD R5, R3, R24, R10 ;  /* 0x0000001803057224 */ /* 0x000fe400078e020a */
[----:B------:R-:W-:-:S02]  /*70f0*/  IMAD R0, R0, R30, R25 ;  /* 0x0000001e00007224 */ /* 0x000fc400078e0219 */
[----:B------:R-:W-:-:S03]  /*7100*/  IMAD.MOV.U32 R4, RZ, RZ, 0x1 ;  /* 0x00000001ff047424 */ /* 0x000fc600078e00ff */
[----:B------:R-:W-:Y:S02]  /*7110*/  SEL R100, R5, R0, !P0 ;  /* 0x0000000005647207 */ /* 0x000fe40004000000 */
[----:B------:R-:W-:Y:S02]  /*7120*/  PRMT R3, R4, 0x7610, R3 ;  /* 0x0000761004037816 */ /* 0x000fe40000000003 */
[----:B------:R-:W-:-:S07]  /*7130*/  SEL R0, R0, R5, !P0 ;  /* 0x0000000500007207 */ /* 0x000fce0004000000 */
.L_x_154:
[----:B------:R-:W-:Y:S01]  /*7140*/  LOP3.LUT P0, RZ, R3, 0xff, RZ, 0xc0, !PT ;  /* 0x000000ff03ff7812 */ /* 0x000fe2000780c0ff */
[----:B------:R-:W-:-:S12]  /*7150*/  IMAD.MOV.U32 R107, RZ, RZ, R0 ;  /* 0x000000ffff6b7224 */ /* 0x000fd800078e0000 */
[----:B------:R-:W-:Y:S05]  /*7160*/  @P0 BRA `(.L_x_157) ;  /* 0xffffffa000600947 */ /* 0x000fea000383ffff */
[----:B------:R-:W-:Y:S05]  /*7170*/  EXIT ;  /* 0x000000000000794d */ /* 0x000fea0003800000 */
.L_x_4:
        /* <DEDUP_REMOVED lines=26> */
.L_x_159:
[--C-:B------:R-:W-:Y:S01]  /*7320*/  SHF.R.U64 R14, R12, R20, R13.reuse ;  /* 0x000000140c0e7219 */ /* 0x100fe2000000120d */
[----:B------:R-:W0:Y:S01]  /*7330*/  LDC R24, c[0x0][0x618] ;  /* 0x00018600ff187b82 */ /* 0x000e220000000800 */
[----:B------:R-:W-:Y:S01]  /*7340*/  I2FP.F32.U32 R8, R6 ;  /* 0x0000000600087245 */ /* 0x000fe20000201000 */
[----:B------:R-:W-:Y:S01]  /*7350*/  ULDC UR4, c[0x0][0x150] ;  /* 0x0000540000047ab9 */ /* 0x000fe20000000800 */
[----:B------:R-:W-:Y:S02]  /*7360*/  SHF.R.U32.HI R7, RZ, R20, R13 ;  /* 0x00000014ff077219 */ /* 0x000fe4000001160d */
[----:B------:R-:W-:Y:S01]  /*7370*/  IADD3 R11, P0, RZ, -R14, RZ ;  /* 0x8000000eff0b7210 */ /* 0x000fe20007f1e0ff */
[----:B------:R-:W-:Y:S01]  /*7380*/  FMUL R13, R8, UR4 ;  /* 0x00000004080d7c20 */ /* 0x000fe20008400000 */
[----:B------:R-:W-:Y:S01]  /*7390*/  ULDC UR4, c[0x0][0x154] ;  /* 0x0000550000047ab9 */ /* 0x000fe20000000800 */
[----:B------:R-:W1:Y:S02]  /*73a0*/  LDC.64 R26, c[0x0][0x640] ;  /* 0x00019000ff1a7b82 */ /* 0x000e640000000a00 */
[----:B------:R-:W-:-:S02]  /*73b0*/  IMAD.X R7, RZ, RZ, ~R7, P0 ;  /* 0x000000ffff077224 */ /* 0x000fc400000e0e07 */
[----:B------:R-:W2:Y:S01]  /*73c0*/  F2I.U32.TRUNC.NTZ R13, R13 ;  /* 0x0000000d000d7305 */ /* 0x000ea2000020f000 */
[----:B------:R-:W-:-:S03]  /*73d0*/  IMAD.WIDE.U32 R8, R11, R22, R16 ;  /* 0x000000160b087225 */ /* 0x000fc600078e0010 */
[----:B------:R-:W3:Y:S01]  /*73e0*/  LDC R15, c[0x0][0x144] ;  /* 0x00005100ff0f7b82 */ /* 0x000ee20000000800 */
[----:B------:R-:W-:-:S04]  /*73f0*/  IMAD R10, R7, R22, RZ ;  /* 0x00000016070a7224 */ /* 0x000fc800078e02ff */
[----:B------:R-:W-:Y:S02]  /*7400*/  IMAD R7, R11, R23, R10 ;  /* 0x000000170b077224 */ /* 0x000fe400078e020a */
[----:B------:R-:W-:Y:S01]  /*7410*/  IMAD.MOV.U32 R10, RZ, RZ, -0x1 ;  /* 0xffffffffff0a7424 */ /* 0x000fe200078e00ff */
[----:B------:R-:W4:Y:S01]  /*7420*/  LDC R20, c[0x0][0x608] ;  /* 0x00018200ff147b82 */ /* 0x000f220000000800 */
[----:B------:R-:W-:Y:S01]  /*7430*/  IMAD.IADD R7, R9, 0x1, R7 ;  /* 0x0000000109077824 */ /* 0x000fe200078e0207 */
[----:B------:R-:W-:-:S04]  /*7440*/  I2FP.F32.U32 R9, R5 ;  /* 0x0000000500097245 */ /* 0x000fc80000201000 */
[-C--:B0-----:R-:W-:Y:S01]  /*7450*/  SHF.R.U64 R12, R8, R24.reuse, R7 ;  /* 0x00000018080c7219 */ /* 0x081fe20000001207 */
[----:B--2---:R-:W-:Y:S01]  /*7460*/  IMAD.MOV R8, RZ, RZ, -R13 ;  /* 0x000000ffff087224 */ /* 0x004fe200078e0a0d */
[----:B------:R-:W0:Y:S01]  /*7470*/  LDC R11, c[0x0][0x658] ;  /* 0x00019600ff0b7b82 */ /* 0x000e220000000800 */
[----:B-1----:R-:W-:Y:S01]  /*7480*/  ISETP.NE.U32.AND P0, PT, R26, RZ, PT ;  /* 0x000000ff1a00720c */ /* 0x002fe20003f05070 */
[----:B------:R-:W-:Y:S01]  /*7490*/  FMUL R9, R9, UR4 ;  /* 0x0000000409097c20 */ /* 0x000fe20008400000 */
[----:B------:R-:W-:Y:S02]  /*74a0*/  SHF.R.U32.HI R7, RZ, R24, R7 ;  /* 0x00000018ff077219 */ /* 0x000fe40000011607 */
[----:B------:R-:W-:-:S03]  /*74b0*/  ISETP.NE.AND.EX P0, PT, R27, RZ, PT, P0 ;  /* 0x000000ff1b00720c */ /* 0x000fc60003f05300 */
[----:B------:R-:W1:Y:S01]  /*74c0*/  LDC R22, c[0x0][0x148] ;  /* 0x00005200ff167b82 */ /* 0x000e620000000800 */
[----:B---3--:R-:W-:Y:S02]  /*74d0*/  IMAD R23, R15, R8, R6 ;  /* 0x000000080f177224 */ /* 0x008fe400078e0206 */
[----:B------:R-:W-:-:S05]  /*74e0*/  IMAD.MOV.U32 R8, RZ, RZ, 0x1 ;  /* 0x00000001ff087424 */ /* 0x000fca00078e00ff */
[----:B------:R-:W2:Y:S01]  /*74f0*/  LDC R21, c[0x0][0x600] ;  /* 0x00018000ff157b82 */ /* 0x000ea20000000800 */
[-CC-:B----4-:R-:W-:Y:S02]  /*7500*/  SHF.R.U64 R15, R12, R20.reuse, R7.reuse ;  /* 0x000000140c0f7219 */ /* 0x190fe40000001207 */
[----:B------:R-:W-:Y:S02]  /*7510*/  SHF.R.U32.HI R6, RZ, R20, R7 ;  /* 0x00000014ff067219 */ /* 0x000fe40000011607 */
[----:B------:R3:W4:Y:S03]  /*7520*/  F2I.U32.TRUNC.NTZ R20, R9 ;  /* 0x0000000900147305 */ /* 0x000726000020f000 */
[----:B------:R-:W1:Y:S01]  /*7530*/  LDC R25, c[0x0][0x648] ;  /* 0x00019200ff197b82 */ /* 0x000e620000000800 */
[-C--:B0-----:R-:W-:Y:S02]  /*7540*/  SHF.R.U64 R19, R15, R11.reuse, R6 ;  /* 0x0000000b0f137219 */ /* 0x081fe40000001206 */
[----:B------:R-:W-:-:S02]  /*7550*/  SHF.L.U32 R10, R10, R11, RZ ;  /* 0x0000000b0a0a7219 */ /* 0x000fc400000006ff */
[-C--:B------:R-:W-:Y:S01]  /*7560*/  SHF.R.U32.HI R7, RZ, R11.reuse, R6 ;  /* 0x0000000bff077219 */ /* 0x080fe20000011606 */
[----:B------:R-:W-:Y:S01]  /*7570*/  IMAD.MOV.U32 R6, RZ, RZ, R19 ;  /* 0x000000ffff067224 */ /* 0x000fe200078e0013 */
[----:B------:R-:W-:Y:S01]  /*7580*/  SHF.L.U32 R24, R8, R11, RZ ;  /* 0x0000000b08187219 */ /* 0x000fe200000006ff */
[----:B------:R-:W0:Y:S01]  /*7590*/  LDC R28, c[0x0][0x638] ;  /* 0x00018e00ff1c7b82 */ /* 0x000e220000000800 */
[----:B------:R-:W-:-:S07]  /*75a0*/  LOP3.LUT R30, RZ, R10, RZ, 0x33, !PT ;  /* 0x0000000aff1e7212 */ /* 0x000fce00078e33ff */
[----:B------:R-:W0:Y:S01]  /*75b0*/  LDC R29, c[0x0][0x610] ;  /* 0x00018400ff1d7b82 */ /* 0x000e220000000800 */
[----:B---34-:R-:W-:Y:S05]  /*75c0*/  @!P0 BRA `(.L_x_160) ;  /* 0x0000000000288947 */ /* 0x018fea0003800000 */
[----:B------:R-:W3:Y:S02]  /*75d0*/  LDC R6, c[0x0][0x64c] ;  /* 0x00019300ff067b82 */ /* 0x000ee40000000800 */
[----:B---3--:R-:W-:-:S05]  /*75e0*/  IADD3 R11, P0, R19, R6, RZ ;  /* 0x00000006130b7210 */ /* 0x008fca0007f1e0ff */
        /* <DEDUP_REMOVED lines=8> */
.L_x_160:
[----:B------:R-:W-:Y:S01]  /*7670*/  ISETP.NE.AND P0, PT, R2, 0x1, PT ;  /* 0x000000010200780c */ /* 0x000fe20003f05270 */
[----:B--2---:R-:W-:Y:S01]  /*7680*/  VIADD R9, R21, 0xffffffff ;  /* 0xffffffff15097836 */ /* 0x004fe20000000000 */
[----:B-1----:R-:W-:Y:S01]  /*7690*/  SHF.R.U64 R7, R6, R25, R7 ;  /* 0x0000001906077219 */ /* 0x002fe20000001207 */
[----:B------:R-:W-:Y:S01]  /*76a0*/  IMAD.MOV R20, RZ, RZ, -R20 ;  /* 0x000000ffff147224 */ /* 0x000fe200078e0a14 */
[----:B------:R-:W-:Y:S02]  /*76b0*/  LOP3.LUT R6, R15, R30, RZ, 0xc0, !PT ;  /* 0x0000001e0f067212 */ /* 0x000fe400078ec0ff */
[----:B------:R-:W-:Y:S01]  /*76c0*/  LOP3.LUT R12, R12, R9, RZ, 0xc0, !PT ;  /* 0x000000090c0c7212 */ /* 0x000fe200078ec0ff */
[----:B------:R-:W-:Y:S02]  /*76d0*/  IMAD.MOV R8, RZ, RZ, -R7 ;  /* 0x000000ffff087224 */ /* 0x000fe400078e0a07 */
[----:B------:R-:W-:Y:S02]  /*76e0*/  IMAD R6, R24, R7, R6 ;  /* 0x0000000718067224 */ /* 0x000fe400078e0206 */
[----:B------:R-:W-:-:S02]  /*76f0*/  IMAD.MOV.U32 R9, RZ, RZ, 0x1 ;  /* 0x00000001ff097424 */ /* 0x000fc400078e00ff */
[----:B------:R-:W-:Y:S02]  /*7700*/  @P0 IMAD R23, R22, R20, R5 ;  /* 0x0000001416170224 */ /* 0x000fe400078e0205 */
[----:B0-----:R-:W-:Y:S02]  /*7710*/  IMAD R5, R8, R28, R19 ;  /* 0x0000001c08057224 */ /* 0x001fe400078e0213 */
[----:B------:R-:W-:Y:S02]  /*7720*/  IMAD R19, R6, R29, R23 ;  /* 0x0000001d06137224 */ /* 0x000fe400078e0217 */
[----:B------:R-:W-:Y:S02]  /*7730*/  IMAD R6, R5, R21, R12 ;  /* 0x0000001505067224 */ /* 0x000fe400078e020c */
[----:B------:R-:W-:-:S03]  /*7740*/  IMAD.MOV.U32 R8, RZ, RZ, R14 ;  /* 0x000000ffff087224 */ /* 0x000fc600078e000e */
[----:B------:R-:W-:Y:S02]  /*7750*/  SEL R20, R6, R19, !P0 ;  /* 0x0000001306147207 */ /* 0x000fe40004000000 */
[----:B------:R-:W-:-:S07]  /*7760*/  SEL R19, R19, R6, !P0 ;  /* 0x0000000613137207 */ /* 0x000fce0004000000 */
.L_x_158:
[----:B------:R-:W-:-:S08]  /*7770*/  NOP ;  /* 0x0000000000007918 */ /* 0x000fd00000000000 */
[----:B------:R-:W0:-:S00]  /*7780*/  USETMAXREG.DEALLOC.CTAPOOL 0x28 ;  /* 0x00000028000079c8 */ /* 0x000e0000080e0500 */
[----:B0-----:R-:W-:-:S13]  /*7790*/  ISETP.NE.AND P0, PT, R0, RZ, PT ;  /* 0x000000ff0000720c */ /* 0x001fda0003f05270 */
[----:B------:R-:W-:Y:S05]  /*77a0*/  @P0 EXIT ;  /* 0x000000000000094d */ /* 0x000fea0003800000 */
[----:B------:R-:W-:Y:S01]  /*77b0*/  LOP3.LUT P0, RZ, R9, 0xff, RZ, 0xc0, !PT ;  /* 0x000000ff09ff7812 */ /* 0x000fe2000780c0ff */
[----:B------:R-:W-:Y:S02]  /*77c0*/  IMAD.MOV.U32 R0, RZ, RZ, 0x1 ;  /* 0x00000001ff007424 */ /* 0x000fe400078e00ff */
[----:B------:R-:W-:-:S10]  /*77d0*/  IMAD.MOV.U32 R12, RZ, RZ, RZ ;  /* 0x000000ffff0c7224 */ /* 0x000fd400078e00ff */
[----:B------:R-:W-:Y:S05]  /*77e0*/  @!P0 BRA `(.L_x_161) ;  /* 0x0000000c00148947 */ /* 0x000fea0003800000 */
[----:B------:R-:W0:Y:S01]  /*77f0*/  LDC R0, c[0x0][0x28c] ;  /* 0x0000a300ff007b82 */ /* 0x000e220000000800 */
[----:B------:R-:W-:Y:S01]  /*7800*/  LOP3.LUT P0, RZ, R3, 0x1f, RZ, 0xc0, !PT ;  /* 0x0000001f03ff7812 */ /* 0x000fe2000780c0ff */
[----:B------:R-:W-:Y:S01]  /*7810*/  ULDC UR5, c[0x0][0x658] ;  /* 0x0001960000057ab9 */ /* 0x000fe20000000800 */
[----:B------:R-:W-:Y:S01]  /*7820*/  UMOV UR6, 0xffffffff ;  /* 0xffffffff00067882 */ /* 0x000fe20000000000 */
[----:B------:R-:W-:Y:S01]  /*7830*/  BSSY B0, `(.L_x_161) ;  /* 0x00000c0000007945 */ /* 0x000fe20003800000 */
[----:B------:R-:W-:Y:S01]  /*7840*/  USHF.L.U32 UR6, UR6, UR5, URZ ;  /* 0x0000000506067299 */ /* 0x000fe2000800063f */
[C---:B------:R-:W-:Y:S01]  /*7850*/  ISETP.NE.AND P2, PT, R4.reuse, RZ, PT ;  /* 0x000000ff0400720c */ /* 0x040fe20003f45270 */
[----:B------:R-:W-:Y:S01]  /*7860*/  IMAD.MOV.U32 R13, RZ, RZ, 0x1 ;  /* 0x00000001ff0d7424 */ /* 0x000fe200078e00ff */
[----:B------:R-:W-:Y:S01]  /*7870*/  ISETP.NE.OR P0, PT, R4, RZ, !P0 ;  /* 0x000000ff0400720c */ /* 0x000fe20004705670 */
[----:B------:R-:W-:Y:S01]  /*7880*/  IMAD.MOV.U32 R12, RZ, RZ, RZ ;  /* 0x000000ffff0c7224 */ /* 0x000fe200078e00ff */
[----:B------:R-:W-:Y:S01]  /*7890*/  LOP3.LUT R11, R18, 0x2, RZ, 0xfc, !PT ;  /* 0x00000002120b7812 */ /* 0x000fe200078efcff */
[----:B------:R-:W-:Y:S01]  /*78a0*/  ULDC UR4, c[0x0][0x600] ;  /* 0x0001800000047ab9 */ /* 0x000fe20000000800 */
[----:B------:R-:W-:Y:S01]  /*78b0*/  UMOV UR7, 0x1 ;  /* 0x0000000100077882 */ /* 0x000fe20000000000 */
[----:B------:R-:W-:-:S02]  /*78c0*/  UIADD3 UR15, UR4, -0x1, URZ ;  /* 0xffffffff040f7890 */ /* 0x000fc4000fffe03f */
[----:B------:R-:W-:Y:S02]  /*78d0*/  USHF.L.U32 UR17, UR7, UR5, URZ ;  /* 0x0000000507117299 */ /* 0x000fe4000800063f */
[----:B------:R-:W-:Y:S01]  /*78e0*/  ULOP3.LUT UR16, URZ, UR6, URZ, 0x33, !UPT ;  /* 0x000000063f107292 */ /* 0x000fe2000f8e333f */
[----:B------:R-:W-:Y:S01]  /*78f0*/  ULDC.64 UR20, c[0x0][0x198] ;  /* 0x0000660000147ab9 */ /* 0x000fe20000000a00 */
[----:B0-----:R-:W-:-:S05]  /*7900*/  VIADD R0, R0, 0x1f ;  /* 0x0000001f00007836 */ /* 0x001fca0000000000 */
[----:B------:R-:W-:-:S04]  /*7910*/  SHF.R.S32.HI R3, RZ, 0x1f, R0 ;  /* 0x0000001fff037819 */ /* 0x000fc80000011400 */
[----:B------:R-:W-:Y:S01]  /*7920*/  LEA.HI R3, R3, R0, RZ, 0x5 ;  /* 0x0000000003037211 */ /* 0x000fe200078f28ff */
[----:B------:R-:W-:-:S03]  /*7930*/  IMAD.MOV.U32 R0, RZ, RZ, 0x1 ;  /* 0x00000001ff007424 */ /* 0x000fc600078e00ff */
[----:B------:R-:W-:-:S05]  /*7940*/  SHF.R.S32.HI R3, RZ, 0x5, R3 ;  /* 0x00000005ff037819 */ /* 0x000fca0000011403 */
[----:B------:R-:W-:-:S07]  /*7950*/  VIADD R10, R3, 0x1 ;  /* 0x00000001030a7836 */ /* 0x000fce0000000000 */
.L_x_173:
[----:B------:R-:W-:-:S03]  /*7960*/  UMOV UR4, 0xffffffff ;  /* 0xffffffff00047882 */ /* 0x000fc60000000000 */
[----:B------:R-:W-:Y:S05]  /*7970*/  BRA.DIV UR4, `(.L_x_162) ;  /* 0x0000001204987947 */ /* 0x000fea000b800000 */
[----:B------:R-:W-:-:S13]  /*7980*/  ELECT P6, URZ, PT ;  /* 0x00000000003f782f */ /* 0x000fda00038c0000 */
.L_x_191:
[----:B------:R-:W0:Y:S01]  /*7990*/  LDC R4, c[0x0][0x28c] ;  /* 0x0000a300ff047b82 */ /* 0x000e220000000800 */
[----:B------:R-:W-:Y:S01]  /*79a0*/  BSSY B1, `(.L_x_163) ;  /* 0x0000037000017945 */ /* 0x000fe20003800000 */
[----:B0-----:R-:W-:-:S13]  /*79b0*/  ISETP.LT.OR P6, PT, R4, 0x1, !P6 ;  /* 0x000000010400780c */ /* 0x001fda00077c1670 */
[----:B------:R-:W-:Y:S05]  /*79c0*/  @P6 BRA `(.L_x_164) ;  /* 0x0000000000d06947 */ /* 0x000fea0003800000 */
[----:B------:R-:W-:Y:S02]  /*79d0*/  IMAD.SHL.U32 R20, R20, 0x40, RZ ;  /* 0x0000004014147824 */ /* 0x000fe400078e00ff */
[----:B------:R-:W-:Y:S02]  /*79e0*/  IMAD.SHL.U32 R19, R19, 0x100, RZ ;  /* 0x0000010013137824 */ /* 0x000fe400078e00ff */
[----:B------:R-:W-:Y:S02]  /*79f0*/  IMAD.MOV.U32 R21, RZ, RZ, RZ ;  /* 0x000000ffff157224 */ /* 0x000fe400078e00ff */
[----:B------:R-:W-:Y:S02]  /*7a00*/  IMAD.MOV.U32 R4, RZ, RZ, R10 ;  /* 0x000000ffff047224 */ /* 0x000fe400078e000a */
[----:B------:R-:W-:Y:S02]  /*7a10*/  IMAD.MOV.U32 R5, RZ, RZ, R0 ;  /* 0x000000ffff057224 */ /* 0x000fe400078e0000 */
[----:B------:R-:W-:-:S07]  /*7a20*/  IMAD.MOV.U32 R6, RZ, RZ, R12 ;  /* 0x000000ffff067224 */ /* 0x000fce00078e000c */
.L_x_168:
[----:B------:R-:W0:Y:S01]  /*7a30*/  S2R R14, SR_CgaCtaId ;  /* 0x00000000000e7919 */ /* 0x000e220000008800 */
[----:B------:R-:W-:Y:S01]  /*7a40*/  MOV R7, 0x400 ;  /* 0x0000040000077802 */ /* 0x000fe20000000f00 */
[----:B------:R-:W1:Y:S03]  /*7a50*/  @!P2 LDC R9, c[0x0][0x500] ;  /* 0x00014000ff09ab82 */ /* 0x000e660000000800 */
[----:B0-----:R-:W-:Y:S02]  /*7a60*/  LEA R15, R14, R7, 0x18 ;  /* 0x000000070e0f7211 */ /* 0x001fe400078ec0ff */
[----:B------:R-:W-:-:S03]  /*7a70*/  SHF.L.U32 R7, R5, 0x1f, RZ ;  /* 0x0000001f05077819 */ /* 0x000fc600000006ff */
[----:B------:R-:W-:-:S04]  /*7a80*/  IMAD R14, R6, 0x8, R15 ;  /* 0x00000008060e7824 */ /* 0x000fc800078e020f */
[----:B------:R-:W0:Y:S02]  /*7a90*/  SYNCS.PHASECHK.TRANS64.TRYWAIT P1, [R14+URZ+0x58], R7 ;  /* 0x000058070e0075a7 */ /* 0x000e24000802017f */
[----:B01----:R-:W-:Y:S05]  /*7aa0*/  @!P1 BRA `(.L_x_165) ;  /* 0x00000010006c9947 */ /* 0x003fea0003800000 */
.L_x_192:
[----:B0-----:R-:W-:Y:S01]  /*7ab0*/  PRMT R7, R11, 0x9910, RZ ;  /* 0x000099100b077816 */ /* 0x001fe200000000ff */
[----:B------:R0:W-:Y:S03]  /*7ac0*/  @!P2 SYNCS.ARRIVE.TRANS64 RZ, [R14+URZ], R9 ;  /* 0x000000090effa9a7 */ /* 0x0001e6000800003f */
[----:B------:R-:W-:-:S13]  /*7ad0*/  ISETP.NE.AND P1, PT, R7, 0x2, PT ;  /* 0x000000020700780c */ /* 0x000fda0003f25270 */
[----:B0-----:R-:W-:Y:S05]  /*7ae0*/  @P1 BRA `(.L_x_166) ;  /* 0x0000000000041947 */ /* 0x001fea0003800000 */
[----:B------:R-:W-:Y:S01]  /*7af0*/  BPT.TRAP 0x1 ;  /* 0x000000040000795c */ /* 0x000fe20000300000 */
.L_x_166:
[----:B------:R-:W-:Y:S05]  /*7b00*/  @P0 BRA `(.L_x_167) ;  /* 0x0000000000040947 */ /* 0x000fea0003800000 */
[----:B------:R-:W-:Y:S01]  /*7b10*/  BPT.TRAP 0x1 ;  /* 0x000000040000795c */ /* 0x000fe20000300000 */
.L_x_167:
[--C-:B------:R-:W-:Y:S01]  /*7b20*/  IMAD R7, R6, 0x4000, R15.reuse ;  /* 0x0000400006077824 */ /* 0x100fe200078e020f */
[----:B------:R-:W-:Y:S01]  /*7b30*/  R2UR UR9, R14 ;  /* 0x000000000e0972ca */ /* 0x000fe200000e0000 */
[----:B------:R-:W-:Y:S01]  /*7b40*/  IMAD R15, R6, 0x1000, R15 ;  /* 0x00001000060f7824 */ /* 0x000fe200078e020f */
[----:B------:R-:W-:Y:S01]  /*7b50*/  UIADD3 UR4, UP0, UR20, 0xf0, URZ ;  /* 0x000000f014047890 */ /* 0x000fe2000ff1e03f */
[----:B------:R-:W-:Y:S01]  /*7b60*/  VIADD R4, R4, 0xffffffff ;  /* 0xffffffff04047836 */ /* 0x000fe20000000000 */
[----:B------:R-:W-:Y:S01]  /*7b70*/  R2UR UR5, R7 ;  /* 0x00000000070572ca */ /* 0x000fe200000e0000 */
[----:B------:R-:W-:Y:S01]  /*7b80*/  UIADD3 UR22, UP1, UR20, 0x1f0, URZ ;  /* 0x000001f014167890 */ /* 0x000fe2000ff3e03f */
[----:B------:R-:W-:Y:S01]  /*7b90*/  R2UR UR8, R15 ;  /* 0x000000000f0872ca */ /* 0x000fe200000e0000 */
[----:B------:R-:W-:Y:S01]  /*7ba0*/  VIADD R6, R6, 0x1 ;  /* 0x0000000106067836 */ /* 0x000fe20000000000 */
[----:B------:R-:W-:Y:S01]  /*7bb0*/  R2UR UR11, R19 ;  /* 0x00000000130b72ca */ /* 0x000fe200000e0000 */
[----:B------:R-:W-:Y:S01]  /*7bc0*/  UIADD3.X UR23, URZ, UR21, URZ, UP1, !UPT ;  /* 0x000000153f177290 */ /* 0x000fe20008ffe43f */
[C---:B------:R-:W-:Y:S01]  /*7bd0*/  R2UR UR10, R21.reuse ;  /* 0x00000000150a72ca */ /* 0x040fe200000e0000 */
[----:B------:R-:W-:Y:S01]  /*7be0*/  UMOV UR6, 0x0 ;  /* 0x0000000000067882 */ /* 0x000fe20000000000 */
[----:B------:R-:W-:Y:S01]  /*7bf0*/  R2UR UR12, R8 ;  /* 0x00000000080c72ca */ /* 0x000fe200000e0000 */
[----:B------:R-:W-:Y:S01]  /*7c00*/  UMOV UR7, 0x10000000 ;  /* 0x1000000000077882 */ /* 0x000fe20000000000 */
[----:B------:R-:W-:Y:S01]  /*7c10*/  R2UR UR18, R20 ;  /* 0x00000000141272ca */ /* 0x000fe200000e0000 */
[----:B------:R-:W-:Y:S01]  /*7c20*/  VIADD R21, R21, 0x20 ;  /* 0x0000002015157836 */ /* 0x000fe20000000000 */
[----:B------:R-:W-:Y:S01]  /*7c30*/  ISETP.GT.AND P3, PT, R4, 0x1, PT ;  /* 0x000000010400780c */ /* 0x000fe20003f64270 */
[----:B------:R-:W-:Y:S01]  /*7c40*/  UIADD3 UR13, UR5, 0x180, URZ ;  /* 0x00000180050d7890 */ /* 0x000fe2000fffe03f */
[----:B------:R-:W-:Y:S01]  /*7c50*/  ISETP.NE.AND P1, PT, R6, 0xb, PT ;  /* 0x0000000b0600780c */ /* 0x000fe20003f25270 */
[----:B------:R-:W-:-:S02]  /*7c60*/  UIADD3.X UR5, URZ, UR21, URZ, UP0, !UPT ;  /* 0x000000153f057290 */ /* 0x000fc400087fe43f */
[----:B------:R-:W-:Y:S01]  /*7c70*/  UIADD3 UR14, UR8, 0x2c180, URZ ;  /* 0x0002c180080e7890 */ /* 0x000fe2000fffe03f */
[----:B------:R-:W-:Y:S02]  /*7c80*/  SEL R14, RZ, 0x1, P1 ;  /* 0x00000001ff0e7807 */ /* 0x000fe40000800000 */
[----:B------:R-:W-:Y:S01]  /*7c90*/  UMOV UR8, UR13 ;  /* 0x0000000d00087c82 */ /* 0x000fe20008000000 */
[----:B------:R-:W-:Y:S02]  /*7ca0*/  SEL R6, R6, RZ, P1 ;  /* 0x000000ff06067207 */ /* 0x000fe40000800000 */
[----:B------:R-:W-:Y:S01]  /*7cb0*/  LOP3.LUT R5, R5, R14, RZ, 0x3c, !PT ;  /* 0x0000000e05057212 */ /* 0x000fe200078e3cff */
[----:B------:R0:W-:Y:S02]  /*7cc0*/  UTMALDG.3D [UR8], [UR4], desc[UR6] ;  /* 0x00000608040075b4 */ /* 0x0001e40008011000 */
[----:B0-----:R-:W-:Y:S01]  /*7cd0*/  UMOV UR8, UR14 ;  /* 0x0000000e00087c82 */ /* 0x001fe20008000000 */
[----:B------:R-:W-:-:S02]  /*7ce0*/  UMOV UR11, UR18 ;  /* 0x00000012000b7c82 */ /* 0x000fc40008000000 */
[----:B------:R0:W-:Y:S02]  /*7cf0*/  UTMALDG.3D [UR8], [UR22], desc[UR6] ;  /* 0x00000608160075b4 */ /* 0x0001e40008011000 */
[----:B0-----:R-:W-:Y:S05]  /*7d00*/  @P3 BRA `(.L_x_168) ;  /* 0xfffffffc00483947 */ /* 0x001fea000383ffff */
.L_x_164:
[----:B------:R-:W-:Y:S05]  /*7d10*/  BSYNC B1 ;  /* 0x0000000000017941 */ /* 0x000fea0003800000 */
.L_x_163:
[----:B------:R-:W-:Y:S01]  /*7d20*/  LOP3.LUT P3, RZ, R13, 0xff, RZ, 0xc0, !PT ;  /* 0x000000ff0dff7812 */ /* 0x000fe2000786c0ff */
[----:B------:R-:W-:Y:S01]  /*7d30*/  IMAD.IADD R12, R3, 0x1, R12 ;  /* 0x00000001030c7824 */ /* 0x000fe200078e020c */
[----:B------:R-:W-:Y:S01]  /*7d40*/  IADD3 R16, P4, R16, UR36, RZ ;  /* 0x0000002410107c10 */ /* 0x000fe2000ff9e0ff */
[----:B------:R-:W-:Y:S01]  /*7d50*/  ULDC.64 UR4, c[0x0][0x650] ;  /* 0x0001940000047ab9 */ /* 0x000fe20000000a00 */
[----:B------:R-:W-:Y:S01]  /*7d60*/  BSSY B1, `(.L_x_169) ;  /* 0x000006a000017945 */ /* 0x000fe20003800000 */
[----:B------:R-:W-:Y:S01]  /*7d70*/  IMAD.MOV.U32 R19, RZ, RZ, -0x1 ;  /* 0xffffffffff137424 */ /* 0x000fe200078e00ff */
[----:B------:R-:W-:Y:S01]  /*7d80*/  ISETP.GT.U32.AND P1, PT, R12, 0xa, PT ;  /* 0x0000000a0c00780c */ /* 0x000fe20003f24070 */
[----:B------:R-:W-:Y:S01]  /*7d90*/  IMAD.MOV.U32 R20, RZ, RZ, -0x1 ;  /* 0xffffffffff147424 */ /* 0x000fe200078e00ff */
[----:B------:R-:W-:Y:S01]  /*7da0*/  IADD3.X R17, R17, UR42, RZ, P4, !PT ;  /* 0x0000002a11117c10 */ /* 0x000fe2000a7fe4ff */
[----:B------:R-:W-:Y:S01]  /*7db0*/  IMAD.MOV.U32 R8, RZ, RZ, -0x1 ;  /* 0xffffffffff087424 */ /* 0x000fe200078e00ff */
[----:B------:R-:W-:-:S02]  /*7dc0*/  ISETP.LT.U32.AND P1, PT, R3, 0xb, P1 ;  /* 0x0000000b0300780c */ /* 0x000fc40000f21070 */
[----:B------:R-:W-:Y:S01]  /*7dd0*/  PRMT R13, RZ, 0x7610, R13 ;  /* 0x00007610ff0d7816 */ /* 0x000fe2000000000d */
[----:B------:R-:W0:Y:S01]  /*7de0*/  @P3 S2R R5, SR_CgaCtaId ;  /* 0x0000000000053919 */ /* 0x000e220000008800 */
[----:B------:R-:W-:-:S04]  /*7df0*/  @P3 MOV R4, 0x400 ;  /* 0x0000040000043802 */ /* 0x000fc80000000f00 */
[----:B0-----:R-:W-:Y:S01]  /*7e00*/  @P3 LEA R6, R5, R4, 0x18 ;  /* 0x0000000405063211 */ /* 0x001fe200078ec0ff */
[----:B------:R-:W-:-:S03]  /*7e10*/  IMAD.WIDE.U32 R4, R12, -0x45d1745d, RZ ;  /* 0xba2e8ba30c047825 */ /* 0x000fc600078e00ff */
[----:B------:R0:W-:Y:S01]  /*7e20*/  @P3 SYNCS.ARRIVE.TRANS64.A1T0 RZ, [R6+URZ+0xc8], RZ ;  /* 0x0000c8ff06ff39a7 */ /* 0x0001e2000810003f */
[----:B------:R-:W-:Y:S02]  /*7e30*/  ISETP.GE.U32.AND P3, PT, R3, 0xb, PT ;  /* 0x0000000b0300780c */ /* 0x000fe40003f66070 */
[----:B------:R-:W-:Y:S02]  /*7e40*/  SHF.R.U32.HI R7, RZ, 0x3, R5 ;  /* 0x00000003ff077819 */ /* 0x000fe40000011605 */
[----:B------:R-:W-:Y:S02]  /*7e50*/  SEL R5, RZ, 0x1, !P1 ;  /* 0x00000001ff057807 */ /* 0x000fe40004800000 */
[----:B------:R-:W-:Y:S01]  /*7e60*/  ISETP.GE.U32.AND P1, PT, R16, UR4, PT ;  /* 0x0000000410007c0c */ /* 0x000fe2000bf26070 */
[----:B------:R-:W-:Y:S01]  /*7e70*/  IMAD R12, R7, -0xb, R12 ;  /* 0xfffffff5070c7824 */ /* 0x000fe200078e020c */
[----:B------:R-:W-:Y:S02]  /*7e80*/  LOP3.LUT R0, R0, R5, RZ, 0x3c, !PT ;  /* 0x0000000500007212 */ /* 0x000fe400078e3cff */
[----:B------:R-:W-:-:S02]  /*7e90*/  ISETP.GE.U32.AND.EX P1, PT, R17, UR5, PT, P1 ;  /* 0x0000000511007c0c */ /* 0x000fc4000bf26110 */
[----:B------:R-:W-:Y:S02]  /*7ea0*/  PRMT R4, RZ, 0x7610, R4 ;  /* 0x00007610ff047816 */ /* 0x000fe40000000004 */
[----:B------:R-:W-:-:S09]  /*7eb0*/  @P3 LOP3.LUT R0, R0, 0x1, R7, 0x78, !PT ;  /* 0x0000000100003812 */ /* 0x000fd200078e7807 */
[----:B0-----:R-:W-:Y:S05]  /*7ec0*/  @P1 BRA `(.L_x_170) ;  /* 0x00000004004c1947 */ /* 0x001fea0003800000 */
[----:B------:R-:W-:Y:S01]  /*7ed0*/  ULDC.64 UR4, c[0x0][0x628] ;  /* 0x00018a0000047ab9 */ /* 0x000fe20000000a00 */
[----:B------:R-:W0:Y:S01]  /*7ee0*/  S2R R15, SR_CTAID.X ;  /* 0x00000000000f7919 */ /* 0x000e220000002500 */
[----:B------:R-:W-:Y:S01]  /*7ef0*/  ISETP.NE.U32.AND P1, PT, RZ, UR4, PT ;  /* 0x00000004ff007c0c */ /* 0x000fe2000bf25070 */
[----:B------:R-:W-:Y:S01]  /*7f00*/  ULDC UR7, c[0x0][0x630] ;  /* 0x00018c0000077ab9 */ /* 0x000fe20000000800 */
[----:B------:R-:W-:Y:S01]  /*7f10*/  IMAD.MOV.U32 R4, RZ, RZ, R16 ;  /* 0x000000ffff047224 */ /* 0x000fe200078e0010 */
[----:B------:R-:W1:Y:S01]  /*7f20*/  S2R R14, SR_CTAID.Y ;  /* 0x00000000000e7919 */ /* 0x000e620000002600 */
[----:B------:R-:W-:Y:S01]  /*7f30*/  ISETP.NE.AND.EX P1, PT, RZ, UR5, PT, P1 ;  /* 0x00000005ff007c0c */ /* 0x000fe2000bf25310 */
[----:B------:R-:W-:-:S12]  /*7f40*/  IMAD.MOV.U32 R5, RZ, RZ, R17 ;  /* 0x000000ffff057224 */ /* 0x000fd800078e0011 */
[----:B------:R-:W-:Y:S05]  /*7f50*/  @!P1 BRA `(.L_x_171) ;  /* 0x0000000000289947 */ /* 0x000fea0003800000 */
[----:B------:R-:W-:Y:S02]  /*7f60*/  ULDC UR6, c[0x0][0x634] ;  /* 0x00018d0000067ab9 */ /* 0x000fe40000000800 */
[----:B------:R-:W-:-:S05]  /*7f70*/  IADD3 R9, P1, R16, UR6, RZ ;  /* 0x0000000610097c10 */ /* 0x000fca000ff3e0ff */
[----:B------:R-:W-:-:S04]  /*7f80*/  IMAD.X R19, RZ, RZ, R17, P1 ;  /* 0x000000ffff137224 */ /* 0x000fc800008e0611 */
[----:B------:R-:W-:-:S04]  /*7f90*/  IMAD.WIDE.U32 R6, R19, UR4, RZ ;  /* 0x0000000413067c25 */ /* 0x000fc8000f8e00ff */
[----:B------:R-:W-:-:S04]  /*7fa0*/  IMAD.WIDE.U32 R6, P1, R9, UR5, R6 ;  /* 0x0000000509067c25 */ /* 0x000fc8000f820006 */
[----:B------:R-:W-:-:S04]  /*7fb0*/  IMAD.WIDE.U32 R8, R9, UR4, RZ ;  /* 0x0000000409087c25 */ /* 0x000fc8000f8e00ff */
[----:B------:R-:W-:Y:S01]  /*7fc0*/  IMAD.X R5, RZ, RZ, RZ, P1 ;  /* 0x000000ffff057224 */ /* 0x000fe200008e06ff */
[----:B------:R-:W-:Y:S01]  /*7fd0*/  IADD3 RZ, P1, R9, R6, RZ ;  /* 0x0000000609ff7210 */ /* 0x000fe20007f3e0ff */
[----:B------:R-:W-:-:S04]  /*7fe0*/  IMAD.MOV.U32 R4, RZ, RZ, R7 ;  /* 0x000000ffff047224 */ /* 0x000fc800078e0007 */
[----:B------:R-:W-:-:S08]  /*7ff0*/  IMAD.WIDE.U32.X R4, R19, UR5, R4, P1 ;  /* 0x0000000513047c25 */ /* 0x000fd000088e0404 */
.L_x_171:
[--C-:B------:R-:W-:Y:S01]  /*8000*/  SHF.R.U64 R8, R4, UR7, R5.reuse ;  /* 0x0000000704087c19 */ /* 0x100fe20008001205 */
[----:B------:R-:W-:Y:S01]  /*8010*/  ULDC.64 UR4, c[0x0][0x620] ;  /* 0x0001880000047ab9 */ /* 0x000fe20000000a00 */
[----:B------:R-:W-:Y:S01]  /*8020*/  SHF.R.U32.HI R4, RZ, UR7, R5 ;  /* 0x00000007ff047c19 */ /* 0x000fe20008011605 */
[----:B------:R-:W2:Y:S01]  /*8030*/  LDC R24, c[0x0][0x144] ;  /* 0x00005100ff187b82 */ /* 0x000ea20000000800 */
[----:B------:R-:W-:Y:S01]  /*8040*/  IADD3 R7, P1, RZ, -R8, RZ ;  /* 0x80000008ff077210 */ /* 0x000fe20007f3e0ff */
[----:B------:R-:W-:Y:S01]  /*8050*/  ULDC.64 UR8, c[0x0][0x640] ;  /* 0x0001900000087ab9 */ /* 0x000fe20000000a00 */
[----:B0-----:R-:W-:Y:S01]  /*8060*/  I2FP.F32.U32 R9, R15 ;  /* 0x0000000f00097245 */ /* 0x001fe20000201000 */
[----:B------:R-:W-:Y:S02]  /*8070*/  ULDC UR6, c[0x0][0x608] ;  /* 0x0001820000067ab9 */ /* 0x000fe40000000800 */
[----:B------:R-:W-:Y:S01]  /*8080*/  IMAD.X R4, RZ, RZ, ~R4, P1 ;  /* 0x000000ffff047224 */ /* 0x000fe200008e0e04 */
[----:B------:R-:W-:Y:S01]  /*8090*/  ISETP.NE.U32.AND P1, PT, RZ, UR8, PT ;  /* 0x00000008ff007c0c */ /* 0x000fe2000bf25070 */
[----:B------:R-:W0:Y:S02]  /*80a0*/  LDC R21, c[0x0][0x148] ;  /* 0x00005200ff157b82 */ /* 0x000e240000000800 */
[----:B------:R-:W-:Y:S01]  /*80b0*/  IMAD R6, R4, UR4, RZ ;  /* 0x0000000404067c24 */ /* 0x000fe2000f8e02ff */
[----:B------:R-:W-:Y:S01]  /*80c0*/  ISETP.NE.AND.EX P1, PT, RZ, UR9, PT, P1 ;  /* 0x00000009ff007c0c */ /* 0x000fe2000bf25310 */
[----:B------:R-:W-:Y:S01]  /*80d0*/  IMAD.WIDE.U32 R4, R7, UR4, R16 ;  /* 0x0000000407047c25 */ /* 0x000fe2000f8e0010 */
[----:B------:R-:W-:-:S03]  /*80e0*/  ULDC UR4, c[0x0][0x150] ;  /* 0x0000540000047ab9 */ /* 0x000fc60000000800 */
[----:B------:R-:W-:Y:S02]  /*80f0*/  IMAD R7, R7, UR5, R6 ;  /* 0x0000000507077c24 */ /* 0x000fe4000f8e0206 */
[----:B------:R-:W-:Y:S01]  /*8100*/  FMUL R6, R9, UR4 ;  /* 0x0000000409067c20 */ /* 0x000fe20008400000 */
[----:B------:R-:W-:Y:S01]  /*8110*/  ULDC UR4, c[0x0][0x618] ;  /* 0x0001860000047ab9 */ /* 0x000fe20000000800 */
[----:B------:R-:W-:Y:S01]  /*8120*/  ULDC UR5, c[0x0][0x154] ;  /* 0x0000550000057ab9 */ /* 0x000fe20000000800 */
[----:B------:R-:W-:-:S03]  /*8130*/  IMAD.IADD R5, R5, 0x1, R7 ;  /* 0x0000000105057824 */ /* 0x000fc600078e0207 */
[----:B------:R-:W3:Y:S02]  /*8140*/  F2I.U32.TRUNC.NTZ R6, R6 ;  /* 0x0000000600067305 */ /* 0x000ee4000020f000 */
[----:B------:R-:W-:Y:S02]  /*8150*/  SHF.R.U64 R9, R4, UR4, R5 ;  /* 0x0000000404097c19 */ /* 0x000fe40008001205 */
[----:B-1----:R-:W-:-:S05]  /*8160*/  I2FP.F32.U32 R4, R14 ;  /* 0x0000000e00047245 */ /* 0x002fca0000201000 */
[----:B------:R-:W-:Y:S01]  /*8170*/  FMUL R22, R4, UR5 ;  /* 0x0000000504167c20 */ /* 0x000fe20008400000 */
[----:B------:R-:W-:Y:S01]  /*8180*/  SHF.R.U32.HI R4, RZ, UR4, R5 ;  /* 0x00000004ff047c19 */ /* 0x000fe20008011605 */
[----:B------:R-:W-:-:S03]  /*8190*/  ULDC UR4, c[0x0][0x658] ;  /* 0x0001960000047ab9 */ /* 0x000fc60000000800 */
[--C-:B------:R-:W-:Y:S01]  /*81a0*/  SHF.R.U64 R20, R9, UR6, R4.reuse ;  /* 0x0000000609147c19 */ /* 0x100fe20008001204 */
[----:B------:R-:W1:Y:S01]  /*81b0*/  F2I.U32.TRUNC.NTZ R22, R22 ;  /* 0x0000001600167305 */ /* 0x000e62000020f000 */
[----:B------:R-:W-:Y:S01]  /*81c0*/  SHF.R.U32.HI R5, RZ, UR6, R4 ;  /* 0x00000006ff057c19 */ /* 0x000fe20008011604 */
[----:B---3--:R-:W-:-:S03]  /*81d0*/  IMAD.MOV R6, RZ, RZ, -R6 ;  /* 0x000000ffff067224 */ /* 0x008fc600078e0a06 */
[----:B------:R-:W-:Y:S01]  /*81e0*/  SHF.R.U64 R19, R20, UR4, R5 ;  /* 0x0000000414137c19 */ /* 0x000fe20008001205 */
[----:B--2---:R-:W-:Y:S01]  /*81f0*/  IMAD R15, R24, R6, R15 ;  /* 0x00000006180f7224 */ /* 0x004fe200078e020f */
[----:B------:R-:W-:-:S03]  /*8200*/  SHF.R.U32.HI R23, RZ, UR4, R5 ;  /* 0x00000004ff177c19 */ /* 0x000fc60008011605 */
[----:B------:R-:W-:Y:S02]  /*8210*/  IMAD.MOV.U32 R4, RZ, RZ, R19 ;  /* 0x000000ffff047224 */ /* 0x000fe400078e0013 */
[----:B------:R-:W-:Y:S01]  /*8220*/  IMAD.MOV.U32 R5, RZ, RZ, R23 ;  /* 0x000000ffff057224 */ /* 0x000fe200078e0017 */
[----:B-1----:R-:W-:Y:S06]  /*8230*/  @!P1 BRA `(.L_x_172) ;  /* 0x0000000000289947 */ /* 0x002fec0003800000 */
[----:B------:R-:W-:Y:S02]  /*8240*/  ULDC UR4, c[0x0][0x64c] ;  /* 0x0001930000047ab9 */ /* 0x000fe40000000800 */
[----:B------:R-:W-:-:S05]  /*8250*/  IADD3 R5, P1, R19, UR4, RZ ;  /* 0x0000000413057c10 */ /* 0x000fca000ff3e0ff */
[----:B------:R-:W-:-:S04]  /*8260*/  IMAD.X R23, RZ, RZ, R23, P1 ;  /* 0x000000ffff177224 */ /* 0x000fc800008e0617 */
[----:B------:R-:W-:-:S04]  /*8270*/  IMAD.WIDE.U32 R6, R23, UR8, RZ ;  /* 0x0000000817067c25 */ /* 0x000fc8000f8e00ff */
[----:B------:R-:W-:-:S04]  /*8280*/  IMAD.WIDE.U32 R6, P1, R5, UR9, R6 ;  /* 0x0000000905067c25 */ /* 0x000fc8000f820006 */
[----:B------:R-:W-:-:S04]  /*8290*/  IMAD.WIDE.U32 R4, R5, UR8, RZ ;  /* 0x0000000805047c25 */ /* 0x000fc8000f8e00ff */
[----:B------:R-:W-:Y:S01]  /*82a0*/  IMAD.MOV.U32 R4, RZ, RZ, R7 ;  /* 0x000000ffff047224 */ /* 0x000fe200078e0007 */
[----:B------:R-:W-:Y:S01]  /*82b0*/  IADD3 RZ, P3, R5, R6, RZ ;  /* 0x0000000605ff7210 */ /* 0x000fe20007f7e0ff */
[----:B------:R-:W-:-:S04]  /*82c0*/  IMAD.X R5, RZ, RZ, RZ, P1 ;  /* 0x000000ffff057224 */ /* 0x000fc800008e06ff */
[----:B------:R-:W-:-:S08]  /*82d0*/  IMAD.WIDE.U32.X R4, R23, UR9, R4, P3 ;  /* 0x0000000917047c25 */ /* 0x000fd000098e0404 */
.L_x_172:
[----:B------:R-:W-:Y:S01]  /*82e0*/  ISETP.NE.AND P1, PT, R2, 0x1, PT ;  /* 0x000000010200780c */ /* 0x000fe20003f25270 */
[----:B------:R-:W-:Y:S01]  /*82f0*/  ULDC UR4, c[0x0][0x648] ;  /* 0x0001920000047ab9 */ /* 0x000fe20000000800 */
[----:B------:R-:W-:Y:S01]  /*8300*/  LOP3.LUT R20, R20, UR16, RZ, 0xc0, !PT ;  /* 0x0000001014147c12 */ /* 0x000fe2000f8ec0ff */
[----:B------:R-:W-:Y:S01]  /*8310*/  IMAD.MOV R22, RZ, RZ, -R22 ;  /* 0x000000ffff167224 */ /* 0x000fe200078e0a16 */
[----:B------:R-:W-:Y:S01]  /*8320*/  SHF.R.U64 R5, R4, UR4, R5 ;  /* 0x0000000404057c19 */ /* 0x000fe20008001205 */
[----:B------:R-:W-:Y:S01]  /*8330*/  ULDC UR4, c[0x0][0x638] ;  /* 0x00018e0000047ab9 */ /* 0x000fe20000000800 */
[----:B------:R-:W-:Y:S01]  /*8340*/  LOP3.LUT R6, R9, UR15, RZ, 0xc0, !PT ;  /* 0x0000000f09067c12 */ /* 0x000fe2000f8ec0ff */
[----:B------:R-:W-:Y:S02]  /*8350*/  ULDC UR5, c[0x0][0x610] ;  /* 0x0001840000057ab9 */ /* 0x000fe40000000800 */
[----:B------:R-:W-:Y:S02]  /*8360*/  IMAD.MOV R4, RZ, RZ, -R5 ;  /* 0x000000ffff047224 */ /* 0x000fe400078e0a05 */
[----:B------:R-:W-:-:S02]  /*8370*/  IMAD R20, R5, UR17, R20 ;  /* 0x0000001105147c24 */ /* 0x000fc4000f8e0214 */
[----:B0-----:R-:W-:Y:S02]  /*8380*/  @P1 IMAD R15, R21, R22, R14 ;  /* 0x00000016150f1224 */ /* 0x001fe400078e020e */
[----:B------:R-:W-:Y:S01]  /*8390*/  IMAD R19, R4, UR4, R19 ;  /* 0x0000000404137c24 */ /* 0x000fe2000f8e0213 */
[----:B------:R-:W-:Y:S01]  /*83a0*/  ULDC UR4, c[0x0][0x600] ;  /* 0x0001800000047ab9 */ /* 0x000fe20000000800 */
[----:B------:R-:W-:Y:S02]  /*83b0*/  IMAD R15, R20, UR5, R15 ;  /* 0x00000005140f7c24 */ /* 0x000fe4000f8e020f */
[----:B------:R-:W-:Y:S02]  /*83c0*/  IMAD R6, R19, UR4, R6 ;  /* 0x0000000413067c24 */ /* 0x000fe4000f8e0206 */
[----:B------:R-:W-:-:S03]  /*83d0*/  IMAD.MOV.U32 R4, RZ, RZ, 0x1 ;  /* 0x00000001ff047424 */ /* 0x000fc600078e00ff */
[----:B------:R-:W-:Y:S02]  /*83e0*/  SEL R20, R6, R15, !P1 ;  /* 0x0000000f06147207 */ /* 0x000fe40004800000 */
[----:B------:R-:W-:-:S07]  /*83f0*/  SEL R19, R15, R6, !P1 ;  /* 0x000000060f137207 */ /* 0x000fce0004800000 */
.L_x_170:
[----:B------:R-:W-:Y:S05]  /*8400*/  BSYNC B1 ;  /* 0x0000000000017941 */ /* 0x000fea0003800000 */
.L_x_169:
[----:B------:R-:W-:-:S13]  /*8410*/  LOP3.LUT P1, RZ, R4, 0xff, RZ, 0xc0, !PT ;  /* 0x000000ff04ff7812 */ /* 0x000fda000782c0ff */
[----:B------:R-:W-:Y:S05]  /*8420*/  @P1 BRA `(.L_x_173) ;  /* 0xfffffff4004c1947 */ /* 0x000fea000383ffff */
[----:B------:R-:W-:Y:S05]  /*8430*/  BSYNC B0 ;  /* 0x0000000000007941 */ /* 0x000fea0003800000 */
.L_x_161:
[----:B------:R-:W-:-:S03]  /*8440*/  UMOV UR4, 0xffffffff ;  /* 0xffffffff00047882 */ /* 0x000fc60000000000 */
[----:B------:R-:W-:Y:S05]  /*8450*/  BRA.DIV UR4, `(.L_x_174) ;  /* 0x0000000a04147947 */ /* 0x000fea000b800000 */
[----:B------:R-:W-:-:S13]  /*8460*/  ELECT P6, URZ, PT ;  /* 0x00000000003f782f */ /* 0x000fda00038c0000 */
.L_x_195:
[----:B------:R-:W-:Y:S04]  /*8470*/  BSSY B0, `(.L_x_175) ;  /* 0x000006a000007945 */ /* 0x000fe80003800000 */
[----:B------:R-:W-:Y:S05]  /*8480*/  @!P6 BRA `(.L_x_176) ;  /* 0x0000000400a0e947 */ /* 0x000fea0003800000 */
[----:B------:R-:W-:-:S04]  /*8490*/  LOP3.LUT R18, R18, 0x2, RZ, 0xfc, !PT ;  /* 0x0000000212127812 */ /* 0x000fc800078efcff */
[----:B------:R-:W-:-:S13]  /*84a0*/  ISETP.NE.AND P0, PT, R18, 0x3, PT ;  /* 0x000000031200780c */ /* 0x000fda0003f05270 */
[----:B------:R-:W-:Y:S05]  /*84b0*/  @!P0 BRA `(.L_x_177) ;  /* 0x0000000000048947 */ /* 0x000fea0003800000 */
[----:B------:R-:W-:Y:S01]  /*84c0*/  BPT.TRAP 0x1 ;  /* 0x000000040000795c */ /* 0x000fe20000300000 */
.L_x_177:
[----:B------:R-:W0:Y:S01]  /*84d0*/  S2R R3, SR_CgaCtaId ;  /* 0x0000000000037919 */ /* 0x000e220000008800 */
[----:B------:R-:W-:-:S04]  /*84e0*/  MOV R2, 0x400 ;  /* 0x0000040000027802 */ /* 0x000fc80000000f00 */
[----:B0-----:R-:W-:Y:S02]  /*84f0*/  LEA R3, R3, R2, 0x18 ;  /* 0x0000000203037211 */ /* 0x001fe400078ec0ff */
[----:B------:R-:W-:-:S03]  /*8500*/  SHF.L.U32 R2, R0, 0x1f, RZ ;  /* 0x0000001f00027819 */ /* 0x000fc600000006ff */
[----:B------:R-:W-:-:S04]  /*8510*/  VIADD R3, R3, 0x58 ;  /* 0x0000005803037836 */ /* 0x000fc80000000000 */
[C---:B------:R-:W-:Y:S02]  /*8520*/  IMAD R7, R12.reuse, 0x8, R3 ;  /* 0x000000080c077824 */ /* 0x040fe400078e0203 */
[----:B------:R-:W-:Y:S02]  /*8530*/  VIADD R12, R12, 0x1 ;  /* 0x000000010c0c7836 */ /* 0x000fe40000000000 */
[----:B------:R-:W0:Y:S03]  /*8540*/  SYNCS.PHASECHK.TRANS64.TRYWAIT P0, [R7+URZ], R2 ;  /* 0x00000002070075a7 */ /* 0x000e26000800017f */
[----:B------:R-:W-:-:S04]  /*8550*/  ISETP.NE.AND P1, PT, R12, 0xb, PT ;  /* 0x0000000b0c00780c */ /* 0x000fc80003f25270 */
[----:B------:R-:W-:Y:S02]  /*8560*/  SEL R5, RZ, 0x1, P1 ;  /* 0x00000001ff057807 */ /* 0x000fe40000800000 */
[----:B------:R-:W-:Y:S02]  /*8570*/  SEL R12, R12, RZ, P1 ;  /* 0x000000ff0c0c7207 */ /* 0x000fe40000800000 */
[----:B------:R-:W-:-:S03]  /*8580*/  LOP3.LUT R5, R0, R5, RZ, 0x3c, !PT ;  /* 0x0000000500057212 */ /* 0x000fc600078e3cff */
[----:B------:R-:W-:Y:S01]  /*8590*/  IMAD R9, R12, 0x8, R3 ;  /* 0x000000080c097824 */ /* 0x000fe200078e0203 */
[----:B------:R-:W-:Y:S01]  /*85a0*/  SHF.L.U32 R4, R5, 0x1f, RZ ;  /* 0x0000001f05047819 */ /* 0x000fe200000006ff */
[----:B0-----:R-:W-:Y:S06]  /*85b0*/  @!P0 BRA `(.L_x_178) ;  /* 0x0000000400dc8947 */ /* 0x001fec0003800000 */
.L_x_196:
[----:B------:R-:W1:Y:S01]  /*85c0*/  SYNCS.PHASECHK.TRANS64.TRYWAIT P0, [R9+URZ], R4 ;  /* 0x00000004090075a7 */ /* 0x000e62000800017f */
[----:B------:R-:W-:-:S05]  /*85d0*/  VIADD R0, R12, 0x1 ;  /* 0x000000010c007836 */ /* 0x000fca0000000000 */
[----:B------:R-:W-:-:S04]  /*85e0*/  ISETP.NE.AND P1, PT, R0, 0xb, PT ;  /* 0x0000000b0000780c */ /* 0x000fc80003f25270 */
[----:B0-----:R-:W-:Y:S02]  /*85f0*/  SEL R2, RZ, 0x1, P1 ;  /* 0x00000001ff027807 */ /* 0x001fe40000800000 */
[----:B------:R-:W-:Y:S02]  /*8600*/  SEL R0, R0, RZ, P1 ;  /* 0x000000ff00007207 */ /* 0x000fe40000800000 */
[----:B------:R-:W-:-:S03]  /*8610*/  LOP3.LUT R7, R5, R2, RZ, 0x3c, !PT ;  /* 0x0000000205077212 */ /* 0x000fc600078e3cff */
[----:B------:R-:W-:Y:S01]  /*8620*/  IMAD R6, R0, 0x8, R3 ;  /* 0x0000000800067824 */ /* 0x000fe200078e0203 */
[----:B------:R-:W-:Y:S01]  /*8630*/  SHF.L.U32 R5, R7, 0x1f, RZ ;  /* 0x0000001f07057819 */ /* 0x000fe200000006ff */
[----:B-1----:R-:W-:Y:S06]  /*8640*/  @!P0 BRA `(.L_x_179) ;  /* 0x0000000400cc8947 */ /* 0x002fec0003800000 */
.L_x_197:
[----:B------:R-:W1:Y:S01]  /*8650*/  SYNCS.PHASECHK.TRANS64.TRYWAIT P0, [R6+URZ], R5 ;  /* 0x00000005060075a7 */ /* 0x000e62000800017f */
[----:B------:R-:W-:-:S05]  /*8660*/  VIADD R0, R0, 0x1 ;  /* 0x0000000100007836 */ /* 0x000fca0000000000 */
[----:B------:R-:W-:-:S04]  /*8670*/  ISETP.NE.AND P1, PT, R0, 0xb, PT ;  /* 0x0000000b0000780c */ /* 0x000fc80003f25270 */
[----:B------:R-:W-:Y:S02]  /*8680*/  SEL R2, RZ, 0x1, P1 ;  /* 0x00000001ff027807 */ /* 0x000fe40000800000 */
[----:B------:R-:W-:Y:S02]  /*8690*/  SEL R0, R0, RZ, P1 ;  /* 0x000000ff00007207 */ /* 0x000fe40000800000 */
[----:B------:R-:W-:-:S03]  /*86a0*/  LOP3.LUT R7, R7, R2, RZ, 0x3c, !PT ;  /* 0x0000000207077212 */ /* 0x000fc600078e3cff */
[----:B0-----:R-:W-:Y:S01]  /*86b0*/  IMAD R9, R0, 0x8, R3 ;  /* 0x0000000800097824 */ /* 0x001fe200078e0203 */
[----:B------:R-:W-:Y:S01]  /*86c0*/  SHF.L.U32 R4, R7, 0x1f, RZ ;  /* 0x0000001f07047819 */ /* 0x000fe200000006ff */
[----:B-1----:R-:W-:Y:S06]  /*86d0*/  @!P0 BRA `(.L_x_180) ;  /* 0x0000000400bc8947 */ /* 0x002fec0003800000 */
.L_x_198:
        /* <DEDUP_REMOVED lines=9> */
.L_x_199:
        /* <DEDUP_REMOVED lines=9> */
.L_x_200:
        /* <DEDUP_REMOVED lines=9> */
.L_x_201:
        /* <DEDUP_REMOVED lines=9> */
.L_x_202:
        /* <DEDUP_REMOVED lines=9> */
.L_x_203:
        /* <DEDUP_REMOVED lines=9> */
.L_x_204:
[----:B------:R-:W1:Y:S01]  /*8a40*/  SYNCS.PHASECHK.TRANS64.TRYWAIT P0, [R9+URZ], R4 ;  /* 0x00000004090075a7 */ /* 0x000e62000800017f */
[----:B------:R-:W-:-:S05]  /*8a50*/  VIADD R0, R0, 0x1 ;  /* 0x0000000100007836 */ /* 0x000fca0000000000 */
[----:B------:R-:W-:-:S04]  /*8a60*/  ISETP.NE.AND P1, PT, R0, 0xb, PT ;  /* 0x0000000b0000780c */ /* 0x000fc80003f25270 */
[----:B------:R-:W-:Y:S02]  /*8a70*/  SEL R2, RZ, 0x1, P1 ;  /* 0x00000001ff027807 */ /* 0x000fe40000800000 */
[----:B------:R-:W-:Y:S02]  /*8a80*/  SEL R0, R0, RZ, P1 ;  /* 0x000000ff00007207 */ /* 0x000fe40000800000 */
[----:B------:R-:W-:Y:S01]  /*8a90*/  LOP3.LUT R2, R7, R2, RZ, 0x3c, !PT ;  /* 0x0000000207027212 */ /* 0x000fe200078e3cff */
[----:B-1----:R-:W-:Y:S06]  /*8aa0*/  @!P0 BRA `(.L_x_187) ;  /* 0x0000000400548947 */ /* 0x002fec0003800000 */
.L_x_205:
[----:B------:R-:W-:Y:S01]  /*8ab0*/  IMAD R3, R0, 0x8, R3 ;  /* 0x0000000800037824 */ /* 0x000fe200078e0203 */
[----:B------:R-:W-:-:S07]  /*8ac0*/  SHF.L.U32 R0, R2, 0x1f, RZ ;  /* 0x0000001f02007819 */ /* 0x000fce00000006ff */
.L_x_188:
[----:B--2---:R2:W3:Y:S02]  /*8ad0*/  SYNCS.PHASECHK.TRANS64.TRYWAIT P0, [R3+URZ], R0 ;  /* 0x00000000030075a7 */ /* 0x0044e4000800017f */
[----:B---3--:R-:W-:Y:S05]  /*8ae0*/  @!P0 NANOSLEEP.SYNCS 0x989680 ;  /* 0x009896800000895d */ /* 0x008fea0003900000 */
[----:B------:R-:W3:Y:S02]  /*8af0*/  @!P0 SYNCS.PHASECHK.TRANS64 P0, [R3+URZ], R0 ;  /* 0x00000000030085a7 */ /* 0x000ee4000800007f */
[----:B---3--:R-:W-:Y:S05]  /*8b00*/  @!P0 BRA `(.L_x_188) ;  /* 0xfffffffc00f08947 */ /* 0x008fea000383ffff */
.L_x_176:
[----:B------:R-:W-:Y:S05]  /*8b10*/  BSYNC B0 ;  /* 0x0000000000007941 */ /* 0x000fea0003800000 */
.L_x_175:
[----:B------:R-:W-:Y:S05]  /*8b20*/  EXIT ;  /* 0x000000000000794d */ /* 0x000fea0003800000 */
.L_x_18:
[----:B-1----:R1:W2:Y:S02]  /*8b30*/  SYNCS.PHASECHK.TRANS64.TRYWAIT P1, [R3+URZ], R0 ;  /* 0x00000000030075a7 */ /* 0x0022a4000802017f */
[----:B--2---:R-:W-:Y:S05]  /*8b40*/  @!P1 NANOSLEEP.SYNCS 0x989680 ;  /* 0x009896800000995d */ /* 0x004fea0003900000 */
[----:B------:R-:W2:Y:S02]  /*8b50*/  @!P1 SYNCS.PHASECHK.TRANS64 P1, [R3+URZ], R0 ;  /* 0x00000000030095a7 */ /* 0x000ea4000802007f */
[----:B--2---:R-:W-:Y:S05]  /*8b60*/  @!P1 BRA `(.L_x_18) ;  /* 0xfffffffc00f09947 */ /* 0x004fea000383ffff */
[----:B------:R-:W-:Y:S05]  /*8b70*/  BRA `(.L_x_17) ;  /* 0xffffff8800987947 */ /* 0x000fea000383ffff */
.L_x_23:
[----:B-1----:R-:W-:-:S04]  /*8b80*/  IMAD.U32 R4, RZ, RZ, UR4 ;  /* 0x00000004ff047e24 */ /* 0x002fc8000f8e00ff */
[----:B------:R1:W2:Y:S03]  /*8b90*/  SYNCS.PHASECHK.TRANS64.TRYWAIT P1, [R4+URZ], R3 ;  /* 0x00000003040075a7 */ /* 0x0002a6000802017f */
[----:B--2---:R-:W-:Y:S05]  /*8ba0*/  @!P1 NANOSLEEP.SYNCS 0x989680 ;  /* 0x009896800000995d */ /* 0x004fea0003900000 */
[----:B------:R-:W2:Y:S02]  /*8bb0*/  @!P1 SYNCS.PHASECHK.TRANS64 P1, [R4+URZ], R3 ;  /* 0x00000003040095a7 */ /* 0x000ea4000802007f */
[----:B--2---:R-:W-:Y:S05]  /*8bc0*/  @!P1 BRA `(.L_x_23) ;  /* 0xfffffffc00ec9947 */ /* 0x004fea000383ffff */
[----:B------:R-:W-:Y:S05]  /*8bd0*/  BRA `(.L_x_22) ;  /* 0xffffff8c005c7947 */ /* 0x000fea000383ffff */
.L_x_162:
[----:B------:R-:W-:Y:S01]  /*8be0*/  BSSY B1, `(.L_x_189) ;  /* 0x0000006000017945 */ /* 0x000fe20003800000 */
[----:B------:R-:W-:-:S07]  /*8bf0*/  IMAD.MOV.U32 R15, RZ, RZ, -0x1 ;  /* 0xffffffffff0f7424 */ /* 0x000fce00078e00ff */
[----:B------:R-:W-:Y:S05]  /*8c00*/  WARPSYNC.COLLECTIVE R15, `(.L_x_190) ;  /* 0x000000000f0c7348 */ /* 0x000fea0003c00000 */
[----:B------:R-:W-:Y:S02]  /*8c10*/  ELECT P6, UR62, PT ;  /* 0x00000000003e782f */ /* 0x000fe400038c0000 */
[----:B------:R-:W-:Y:S01]  /*8c20*/  MOV R14, UR62 ;  /* 0x0000003e000e7c02 */ /* 0x000fe20008000f00 */
[----:B------:R-:W-:Y:S10]  /*8c30*/  ENDCOLLECTIVE ;  /* 0x000000000000791b */ /* 0x000ff40003800000 */
.L_x_190:
[----:B------:R-:W-:Y:S05]  /*8c40*/  BSYNC B1 ;  /* 0x0000000000017941 */ /* 0x000fea0003800000 */
.L_x_189:
[----:B------:R-:W-:Y:S05]  /*8c50*/  BRA `(.L_x_191) ;  /* 0xffffffec004c7947 */ /* 0x000fea000383ffff */
.L_x_165:
[----:B0-----:R0:W1:Y:S02]  /*8c60*/  SYNCS.PHASECHK.TRANS64.TRYWAIT P1, [R14+URZ+0x58], R7 ;  /* 0x000058070e0075a7 */ /* 0x001064000802017f */
[----:B-1----:R-:W-:Y:S05]  /*8c70*/  @!P1 NANOSLEEP.SYNCS 0x989680 ;  /* 0x009896800000995d */ /* 0x002fea0003900000 */
[----:B------:R-:W1:Y:S02]  /*8c80*/  @!P1 SYNCS.PHASECHK.TRANS64 P1, [R14+URZ+0x58], R7 ;  /* 0x000058070e0095a7 */ /* 0x000e64000802007f */
[----:B-1----:R-:W-:Y:S05]  /*8c90*/  @!P1 BRA `(.L_x_165) ;  /* 0xfffffffc00f09947 */ /* 0x002fea000383ffff */
[----:B------:R-:W-:Y:S05]  /*8ca0*/  BRA `(.L_x_192) ;  /* 0xffffffec00807947 */ /* 0x000fea000383ffff */
.L_x_174:
[----:B------:R-:W-:Y:S01]  /*8cb0*/  BSSY B0, `(.L_x_193) ;  /* 0x0000006000007945 */ /* 0x000fe20003800000 */
[----:B------:R-:W-:-:S07]  /*8cc0*/  IMAD.MOV.U32 R15, RZ, RZ, -0x1 ;  /* 0xffffffffff0f7424 */ /* 0x000fce00078e00ff */
[----:B------:R-:W-:Y:S05]  /*8cd0*/  WARPSYNC.COLLECTIVE R15, `(.L_x_194) ;  /* 0x000000000f0c7348 */ /* 0x000fea0003c00000 */
[----:B------:R-:W-:Y:S02]  /*8ce0*/  ELECT P6, UR62, PT ;  /* 0x00000000003e782f */ /* 0x000fe400038c0000 */
[----:B------:R-:W-:Y:S01]  /*8cf0*/  MOV R14, UR62 ;  /* 0x0000003e000e7c02 */ /* 0x000fe20008000f00 */
[----:B------:R-:W-:Y:S10]  /*8d00*/  ENDCOLLECTIVE ;  /* 0x000000000000791b */ /* 0x000ff40003800000 */
.L_x_194:
[----:B------:R-:W-:Y:S05]  /*8d10*/  BSYNC B0 ;  /* 0x0000000000007941 */ /* 0x000fea0003800000 */
.L_x_193:
[----:B------:R-:W-:Y:S05]  /*8d20*/  BRA `(.L_x_195) ;  /* 0xfffffff400d07947 */ /* 0x000fea000383ffff */
.L_x_178:
[----:B0-----:R0:W1:Y:S02]  /*8d30*/  SYNCS.PHASECHK.TRANS64.TRYWAIT P0, [R7+URZ], R2 ;  /* 0x00000002070075a7 */ /* 0x001064000800017f */
[----:B-1----:R-:W-:Y:S05]  /*8d40*/  @!P0 NANOSLEEP.SYNCS 0x989680 ;  /* 0x009896800000895d */ /* 0x002fea0003900000 */
[----:B------:R-:W1:Y:S02]  /*8d50*/  @!P0 SYNCS.PHASECHK.TRANS64 P0, [R7+URZ], R2 ;  /* 0x00000002070085a7 */ /* 0x000e64000800007f */
[----:B-1----:R-:W-:Y:S05]  /*8d60*/  @!P0 BRA `(.L_x_178) ;  /* 0xfffffffc00f08947 */ /* 0x002fea000383ffff */
[----:B------:R-:W-:Y:S05]  /*8d70*/  BRA `(.L_x_196) ;  /* 0xfffffff800107947 */ /* 0x000fea000383ffff */
.L_x_179:
[----:B0-----:R0:W1:Y:S02]  /*8d80*/  SYNCS.PHASECHK.TRANS64.TRYWAIT P0, [R9+URZ], R4 ;  /* 0x00000004090075a7 */ /* 0x001064000800017f */
[----:B-1----:R-:W-:Y:S05]  /*8d90*/  @!P0 NANOSLEEP.SYNCS 0x989680 ;  /* 0x009896800000895d */ /* 0x002fea0003900000 */
[----:B------:R-:W1:Y:S02]  /*8da0*/  @!P0 SYNCS.PHASECHK.TRANS64 P0, [R9+URZ], R4 ;  /* 0x00000004090085a7 */ /* 0x000e64000800007f */
[----:B-1----:R-:W-:Y:S05]  /*8db0*/  @!P0 BRA `(.L_x_179) ;  /* 0xfffffffc00f08947 */ /* 0x002fea000383ffff */
[----:B------:R-:W-:Y:S05]  /*8dc0*/  BRA `(.L_x_197) ;  /* 0xfffffff800207947 */ /* 0x000fea000383ffff */
.L_x_180:
[----:B0-----:R0:W1:Y:S02]  /*8dd0*/  SYNCS.PHASECHK.TRANS64.TRYWAIT P0, [R6+URZ], R5 ;  /* 0x00000005060075a7 */ /* 0x001064000800017f */
[----:B-1----:R-:W-:Y:S05]  /*8de0*/  @!P0 NANOSLEEP.SYNCS 0x989680 ;  /* 0x009896800000895d */ /* 0x002fea0003900000 */
[----:B------:R-:W1:Y:S02]  /*8df0*/  @!P0 SYNCS.PHASECHK.TRANS64 P0, [R6+URZ], R5 ;  /* 0x00000005060085a7 */ /* 0x000e64000800007f */
[----:B-1----:R-:W-:Y:S05]  /*8e00*/  @!P0 BRA `(.L_x_180) ;  /* 0xfffffffc00f08947 */ /* 0x002fea000383ffff */
[----:B------:R-:W-:Y:S05]  /*8e10*/  BRA `(.L_x_198) ;  /* 0xfffffff800307947 */ /* 0x000fea000383ffff */
.L_x_181:
[----:B0-----:R0:W1:Y:S02]  /*8e20*/  SYNCS.PHASECHK.TRANS64.TRYWAIT P0, [R9+URZ], R4 ;  /* 0x00000004090075a7 */ /* 0x001064000800017f */
[----:B-1----:R-:W-:Y:S05]  /*8e30*/  @!P0 NANOSLEEP.SYNCS 0x989680 ;  /* 0x009896800000895d */ /* 0x002fea0003900000 */
[----:B------:R-:W1:Y:S02]  /*8e40*/  @!P0 SYNCS.PHASECHK.TRANS64 P0, [R9+URZ], R4 ;  /* 0x00000004090085a7 */ /* 0x000e64000800007f */
[----:B-1----:R-:W-:Y:S05]  /*8e50*/  @!P0 BRA `(.L_x_181) ;  /* 0xfffffffc00f08947 */ /* 0x002fea000383ffff */
[----:B------:R-:W-:Y:S05]  /*8e60*/  BRA `(.L_x_199) ;  /* 0xfffffff800407947 */ /* 0x000fea000383ffff */
.L_x_182:
[----:B0-----:R0:W1:Y:S02]  /*8e70*/  SYNCS.PHASECHK.TRANS64.TRYWAIT P0, [R6+URZ], R5 ;  /* 0x00000005060075a7 */ /* 0x001064000800017f */
[----:B-1----:R-:W-:Y:S05]  /*8e80*/  @!P0 NANOSLEEP.SYNCS 0x989680 ;  /* 0x009896800000895d */ /* 0x002fea0003900000 */
[----:B------:R-:W1:Y:S02]  /*8e90*/  @!P0 SYNCS.PHASECHK.TRANS64 P0, [R6+URZ], R5 ;  /* 0x00000005060085a7 */ /* 0x000e64000800007f */
[----:B-1----:R-:W-:Y:S05]  /*8ea0*/  @!P0 BRA `(.L_x_182) ;  /* 0xfffffffc00f08947 */ /* 0x002fea000383ffff */
[----:B------:R-:W-:Y:S05]  /*8eb0*/  BRA `(.L_x_200) ;  /* 0xfffffff800507947 */ /* 0x000fea000383ffff */
.L_x_183:
[----:B0-----:R0:W1:Y:S02]  /*8ec0*/  SYNCS.PHASECHK.TRANS64.TRYWAIT P0, [R9+URZ], R4 ;  /* 0x00000004090075a7 */ /* 0x001064000800017f */
[----:B-1----:R-:W-:Y:S05]  /*8ed0*/  @!P0 NANOSLEEP.SYNCS 0x989680 ;  /* 0x009896800000895d */ /* 0x002fea0003900000 */
[----:B------:R-:W1:Y:S02]  /*8ee0*/  @!P0 SYNCS.PHASECHK.TRANS64 P0, [R9+URZ], R4 ;  /* 0x00000004090085a7 */ /* 0x000e64000800007f */
[----:B-1----:R-:W-:Y:S05]  /*8ef0*/  @!P0 BRA `(.L_x_183) ;  /* 0xfffffffc00f08947 */ /* 0x002fea000383ffff */
[----:B------:R-:W-:Y:S05]  /*8f00*/  BRA `(.L_x_201) ;  /* 0xfffffff800607947 */ /* 0x000fea000383ffff */
.L_x_184:
[----:B0-----:R0:W1:Y:S02]  /*8f10*/  SYNCS.PHASECHK.TRANS64.TRYWAIT P0, [R6+URZ], R5 ;  /* 0x00000005060075a7 */ /* 0x001064000800017f */
[----:B-1----:R-:W-:Y:S05]  /*8f20*/  @!P0 NANOSLEEP.SYNCS 0x989680 ;  /* 0x009896800000895d */ /* 0x002fea0003900000 */
[----:B------:R-:W1:Y:S02]  /*8f30*/  @!P0 SYNCS.PHASECHK.TRANS64 P0, [R6+URZ], R5 ;  /* 0x00000005060085a7 */ /* 0x000e64000800007f */
[----:B-1----:R-:W-:Y:S05]  /*8f40*/  @!P0 BRA `(.L_x_184) ;  /* 0xfffffffc00f08947 */ /* 0x002fea000383ffff */
[----:B------:R-:W-:Y:S05]  /*8f50*/  BRA `(.L_x_202) ;  /* 0xfffffff800707947 */ /* 0x000fea000383ffff */
.L_x_185:
[----:B0-----:R0:W1:Y:S02]  /*8f60*/  SYNCS.PHASECHK.TRANS64.TRYWAIT P0, [R9+URZ], R4 ;  /* 0x00000004090075a7 */ /* 0x001064000800017f */
[----:B-1----:R-:W-:Y:S05]  /*8f70*/  @!P0 NANOSLEEP.SYNCS 0x989680 ;  /* 0x009896800000895d */ /* 0x002fea0003900000 */
[----:B------:R-:W1:Y:S02]  /*8f80*/  @!P0 SYNCS.PHASECHK.TRANS64 P0, [R9+URZ], R4 ;  /* 0x00000004090085a7 */ /* 0x000e64000800007f */
[----:B-1----:R-:W-:Y:S05]  /*8f90*/  @!P0 BRA `(.L_x_185) ;  /* 0xfffffffc00f08947 */ /* 0x002fea000383ffff */
[----:B------:R-:W-:Y:S05]  /*8fa0*/  BRA `(.L_x_203) ;  /* 0xfffffff800807947 */ /* 0x000fea000383ffff */
.L_x_186:
[----:B0-----:R0:W1:Y:S02]  /*8fb0*/  SYNCS.PHASECHK.TRANS64.TRYWAIT P0, [R6+URZ], R5 ;  /* 0x00000005060075a7 */ /* 0x001064000800017f */
[----:B-1----:R-:W-:Y:S05]  /*8fc0*/  @!P0 NANOSLEEP.SYNCS 0x989680 ;  /* 0x009896800000895d */ /* 0x002fea0003900000 */
[----:B------:R-:W1:Y:S02]  /*8fd0*/  @!P0 SYNCS.PHASECHK.TRANS64 P0, [R6+URZ], R5 ;  /* 0x00000005060085a7 */ /* 0x000e64000800007f */
[----:B-1----:R-:W-:Y:S05]  /*8fe0*/  @!P0 BRA `(.L_x_186) ;  /* 0xfffffffc00f08947 */ /* 0x002fea000383ffff */
[----:B------:R-:W-:Y:S05]  /*8ff0*/  BRA `(.L_x_204) ;  /* 0xfffffff800907947 */ /* 0x000fea000383ffff */
.L_x_187:
[----:B-1----:R1:W2:Y:S02]  /*9000*/  SYNCS.PHASECHK.TRANS64.TRYWAIT P0, [R9+URZ], R4 ;  /* 0x00000004090075a7 */ /* 0x0022a4000800017f */
[----:B--2---:R-:W-:Y:S05]  /*9010*/  @!P0 NANOSLEEP.SYNCS 0x989680 ;  /* 0x009896800000895d */ /* 0x004fea0003900000 */
[----:B------:R-:W2:Y:S02]  /*9020*/  @!P0 SYNCS.PHASECHK.TRANS64 P0, [R9+URZ], R4 ;  /* 0x00000004090085a7 */ /* 0x000ea4000800007f */
[----:B--2---:R-:W-:Y:S05]  /*9030*/  @!P0 BRA `(.L_x_187) ;  /* 0xfffffffc00f08947 */ /* 0x004fea000383ffff */
[----:B------:R-:W-:Y:S05]  /*9040*/  BRA `(.L_x_205) ;  /* 0xfffffff800987947 */ /* 0x000fea000383ffff */
.L_x_206:
[----:B------:R-:W-:-:S00]  /*9050*/  BRA `(.L_x_206) ;  /* 0xfffffffc00fc7947 */ /* 0x000fc0000383ffff */
[----:B------:R-:W-:-:S00]  /*9060*/  NOP ;  /* 0x0000000000007918 */ /* 0x000fc00000000000 */
        /* <DEDUP_REMOVED lines=9> */
.L_x_207:


//--------------------- .nv.global.init           --------------------------
	.section	.nv.global.init,"aw",@progbits
.nv.global.init:
	.type		$str$22,@object
	.size		$str$22,($str$23 - $str$22)
$str$22:
        /*0000*/ 	.byte	0x6b, 0x5f, 0x74, 0x69, 0x6c, 0x65, 0x5f, 0x63, 0x6f, 0x75, 0x6e, 0x74, 0x20, 0x3e, 0x3d, 0x20
        /*0010*/ 	.byte	0x31, 0x00
	.type		$str$23,@object
	.size		$str$23,(__unnamed_1 - $str$23)
$str$23:
        /*0012*/ 	.byte	0x2f, 0x74, 0x6d, 0x70, 0x2f, 0x63, 0x75, 0x74, 0x6c, 0x61, 0x73, 0x73, 0x5f, 0x73, 0x77, 0x65
        /*0022*/ 	.byte	0x65, 0x70, 0x5f, 0x73, 0x72, 0x63, 0x2f, 0x69, 0x6e, 0x63, 0x6c, 0x75, 0x64, 0x65, 0x2f, 0x63
        /*0032*/ 	.byte	0x75, 0x74, 0x6c, 0x61, 0x73, 0x73, 0x2f, 0x67, 0x65, 0x6d, 0x6d, 0x2f, 0x63, 0x6f, 0x6c, 0x6c
        /*0042*/ 	.byte	0x65, 0x63, 0x74, 0x69, 0x76, 0x65, 0x2f, 0x73, 0x6d, 0x39, 0x30, 0x5f, 0x6d, 0x6d, 0x61, 0x5f
        /*0052*/ 	.byte	0x74, 0x6d, 0x61, 0x5f, 0x67, 0x6d, 0x6d, 0x61, 0x5f, 0x73, 0x73, 0x5f, 0x77, 0x61, 0x72, 0x70
        /*0062*/ 	.byte	0x73, 0x70, 0x65, 0x63, 0x69, 0x61, 0x6c, 0x69, 0x7a, 0x65, 0x64, 0x2e, 0x68, 0x70, 0x70, 0x00
	.type		__unnamed_1,@object
	.size		__unnamed_1,(.L_0 - __unnamed_1)
__unnamed_1:
        /*0072*/ 	.byte	0x76, 0x6f, 0x69, 0x64, 0x20, 0x63, 0x75, 0x74, 0x6c, 0x61, 0x73, 0x73, 0x3a, 0x3a, 0x67, 0x65
        /* <DEDUP_REMOVED lines=180> */
        /*0bc2*/ 	.byte	0x74, 0x79, 0x5d, 0x00
.L_0:


//--------------------- .nv.shared._ZN7cutlass13device_kernelINS_4gemm6kernel13GemmUniversalIN4cute5tupleIJiiiiEEENS1_10collective13CollectiveMmaINS1_34MainloopSm90TmaGmmaWarpSpecializedILi11ENS5_IJNS4_1CILi1EEESB_SB_EEENS1_35KernelTmaWarpSpecializedCooperativeEEENS5_IJNSA_ILi256EEENSA_ILi64EEENSA_ILi32EEEEEENS_10bfloat16_tENS5_IJlSB_lEEESJ_SK_NS4_8TiledMMAINS4_8MMA_AtomIJNS4_4SM904GMMA27MMA_64x64x16_F32BF16BF16_SSILNSO_5MajorE0ELSQ_0ELNSO_7ScaleInE1ELSR_1EEEEEENS4_6LayoutINS5_IJNSA_ILi2EEESB_SB_EEENS5_IJSB_NSA_ILi0EEESX_EEEEENS5_IJNS4_10UnderscoreES10_S10_EEEEENS4_13SM90_TMA_LOADENS4_14ComposedLayoutINS4_7SwizzleILi2ELi4ELi3EEENS4_18smem_ptr_flag_bitsILi16EEENSU_INS5_IJNSA_ILi8EEESH_EEENS5_IJSH_SB_EEEEEEEvNS4_8identityES13_S1D_vS1E_EENS_8epilogue10collective6detail29Sm90TmaWarpSpecializedAdapterINS1H_15DefaultEpilogueISJ_SK_SK_NS1G_6thread17LinearCombinationISJ_Li1EffLNS1L_9ScaleType4KindE0ELNS_15FloatRoundStyleE2ESJ_EENS1_15EpilogueDefaultEEEEEvvEEEEvNT_6ParamsE --------------------------
	.section	.nv.shared._ZN7cutlass13device_kernelINS_4gemm6kernel13GemmUniversalIN4cute5tupleIJiiiiEEENS1_10collective13CollectiveMmaINS1_34MainloopSm90TmaGmmaWarpSpecializedILi11ENS5_IJNS4_1CILi1EEESB_SB_EEENS1_35KernelTmaWarpSpecializedCooperativeEEENS5_IJNSA_ILi256EEENSA_ILi64EEENSA_ILi32EEEEEENS_10bfloat16_tENS5_IJlSB_lEEESJ_SK_NS4_8TiledMMAINS4_8MMA_AtomIJNS4_4SM904GMMA27MMA_64x64x16_F32BF16BF16_SSILNSO_5MajorE0ELSQ_0ELNSO_7ScaleInE1ELSR_1EEEEEENS4_6LayoutINS5_IJNSA_ILi2EEESB_SB_EEENS5_IJSB_NSA_ILi0EEESX_EEEEENS5_IJNS4_10UnderscoreES10_S10_EEEEENS4_13SM90_TMA_LOADENS4_14ComposedLayoutINS4_7SwizzleILi2ELi4ELi3EEENS4_18smem_ptr_flag_bitsILi16EEENSU_INS5_IJNSA_ILi8EEESH_EEENS5_IJSH_SB_EEEEEEEvNS4_8identityES13_S1D_vS1E_EENS_8epilogue10collective6detail29Sm90TmaWarpSpecializedAdapterINS1H_15DefaultEpilogueISJ_SK_SK_NS1G_6thread17LinearCombinationISJ_Li1EffLNS1L_9ScaleType4KindE0ELNS_15FloatRoundStyleE2ESJ_EENS1_15EpilogueDefaultEEEEEvvEEEEvNT_6ParamsE,"aw",@nobits
	.sectionflags	@""
	.align	16
	.zero		1024


//--------------------- .nv.shared.reserved.0     --------------------------
	.section	.nv.shared.reserved.0,"aw",@nobits
	.weak		__nv_reservedSMEM_offset_0_alias
	.size		__nv_reservedSMEM_offset_0_alias, 0, 0
	.other		__nv_reservedSMEM_offset_0_alias,@"STO_CUDA_RESERVED_SHARED STV_DEFAULT"
__nv_reservedSMEM_offset_0_alias:
	.zero		0


//--------------------- .nv.global                --------------------------
	.section	.nv.global,"aw",@nobits
.nv.global:
	.type		_ZN40_INTERNAL_b2facbee_4_k_cu_88daeaa2_166554cute1_E,@object
	.size		_ZN40_INTERNAL_b2facbee_4_k_cu_88daeaa2_166554cute1_E,(_ZN40_INTERNAL_b2facbee_4_k_cu_88daeaa2_166554cuda3std3__45__cpo6cbeginE - _ZN40_INTERNAL_b2facbee_4_k_cu_88daeaa2_166554cute1_E)
_ZN40_INTERNAL_b2facbee_4_k_cu_88daeaa2_166554cute1_E:
	.zero		1
	.type		_ZN40_INTERNAL_b2facbee_4_k_cu_88daeaa2_166554cuda3std3__45__cpo6cbeginE,@object
	.size		_ZN40_INTERNAL_b2facbee_4_k_cu_88daeaa2_166554cuda3std3__45__cpo6cbeginE,(_ZN40_INTERNAL_b2facbee_4_k_cu_88daeaa2_166554cuda3std3__48in_placeE - _ZN40_INTERNAL_b2facbee_4_k_cu_88daeaa2_166554cuda3std3__45__cpo6cbeginE)
_ZN40_INTERNAL_b2facbee_4_k_cu_88daeaa2_166554cuda3std3__45__cpo6cbeginE:
	.zero		1
	.type		_ZN40_INTERNAL_b2facbee_4_k_cu_88daeaa2_166554cuda3std3__48in_placeE,@object
	.size		_ZN40_INTERNAL_b2facbee_4_k_cu_88daeaa2_166554cuda3std3__48in_placeE,(_ZN40_INTERNAL_b2facbee_4_k_cu_88daeaa2_166554cuda3std6ranges3__45__cpo9iter_moveE - _ZN40_INTERNAL_b2facbee_4_k_cu_88daeaa2_166554cuda3std3__48in_placeE)
_ZN40_INTERNAL_b2facbee_4_k_cu_88daeaa2_166554cuda3std3__48in_placeE:
	.zero		1
	.type		_ZN40_INTERNAL_b2facbee_4_k_cu_88daeaa2_166554cuda3std6ranges3__45__cpo9iter_moveE,@object
	.size		_ZN40_INTERNAL_b2facbee_4_k_cu_88daeaa2_166554cuda3std6ranges3__45__cpo9iter_moveE,(_ZN40_INTERNAL_b2facbee_4_k_cu_88daeaa2_166554cuda3std3__45__cpo5beginE - _ZN40_INTERNAL_b2facbee_4_k_cu_88daeaa2_166554cuda3std6ranges3__45__cpo9iter_moveE)
_ZN40_INTERNAL_b2facbee_4_k_cu_88daeaa2_166554cuda3std6ranges3__45__cpo9iter_moveE:
	.zero		1
	.type		_ZN40_INTERNAL_b2facbee_4_k_cu_88daeaa2_166554cuda3std3__45__cpo5beginE,@object
	.size		_ZN40_INTERNAL_b2facbee_4_k_cu_88daeaa2_166554cuda3std3__45__cpo5beginE,(_ZN40_INTERNAL_b2facbee_4_k_cu_88daeaa2_166554cuda3std3__442_GLOBAL__N__b2facbee_4_k_cu_88daeaa2_166556ignoreE - _ZN40_INTERNAL_b2facbee_4_k_cu_88daeaa2_166554cuda3std3__45__cpo5beginE)
_ZN40_INTERNAL_b2facbee_4_k_cu_88daeaa2_166554cuda3std3__45__cpo5beginE:
	.zero		1
	.type		_ZN40_INTERNAL_b2facbee_4_k_cu_88daeaa2_166554cuda3std3__442_GLOBAL__N__b2facbee_4_k_cu_88daeaa2_166556ignoreE,@object
	.size		_ZN40_INTERNAL_b2facbee_4_k_cu_88daeaa2_166554cuda3std3__442_GLOBAL__N__b2facbee_4_k_cu_88daeaa2_166556ignoreE,(_ZN40_INTERNAL_b2facbee_4_k_cu_88daeaa2_166554cute7productE - _ZN40_INTERNAL_b2facbee_4_k_cu_88daeaa2_166554cuda3std3__442_GLOBAL__N__b2facbee_4_k_cu_88daeaa2_166556ignoreE)
_ZN40_INTERNAL_b2facbee_4_k_cu_88daeaa2_166554cuda3std3__442_GLOBAL__N__b2facbee_4_k_cu_88daeaa2_166556ignoreE:
	.zero		1
	.type		_ZN40_INTERNAL_b2facbee_4_k_cu_88daeaa2_166554cute7productE,@object
	.size		_ZN40_INTERNAL_b2facbee_4_k_cu_88daeaa2_166554cute7productE,(_ZN40_INTERNAL_b2facbee_4_k_cu_88daeaa2_166554cuda3std3__45__cpo3endE - _ZN40_INTERNAL_b2facbee_4_k_cu_88daeaa2_166554cute7productE)
_ZN40_INTERNAL_b2facbee_4_k_cu_88daeaa2_166554cute7productE:
	.zero		1
	.type		_ZN40_INTERNAL_b2facbee_4_k_cu_88daeaa2_166554cuda3std3__45__cpo3endE,@object
	.size		_ZN40_INTERNAL_b2facbee_4_k_cu_88daeaa2_166554cuda3std3__45__cpo3endE,(_ZN40_INTERNAL_b2facbee_4_k_cu_88daeaa2_166554cuda3std3__419piecewise_constructE - _ZN40_INTERNAL_b2facbee_4_k_cu_88daeaa2_166554cuda3std3__45__cpo3endE)
_ZN40_INTERNAL_b2facbee_4_k_cu_88daeaa2_166554cuda3std3__45__cpo3endE:
	.zero		1
	.type		_ZN40_INTERNAL_b2facbee_4_k_cu_88daeaa2_166554cuda3std3__419piecewise_constructE,@object
	.size		_ZN40_INTERNAL_b2facbee_4_k_cu_88daeaa2_166554cuda3std3__419piecewise_constructE,(_ZN40_INTERNAL_b2facbee_4_k_cu_88daeaa2_166554cuda3std3__45__cpo4cendE - _ZN40_INTERNAL_b2facbee_4_k_cu_88daeaa2_166554cuda3std3__419piecewise_constructE)
_ZN40_INTERNAL_b2facbee_4_k_cu_88daeaa2_166554cuda3std3__419piecewise_constructE:
	.zero		1
	.type		_ZN40_INTERNAL_b2facbee_4_k_cu_88daeaa2_166554cuda3std3__45__cpo4cendE,@object
	.size		_ZN40_INTERNAL_b2facbee_4_k_cu_88daeaa2_166554cuda3std3__45__cpo4cendE,(_ZN40_INTERNAL_b2facbee_4_k_cu_88daeaa2_166554cuda3std6ranges3__45__cpo4swapE - _ZN40_INTERNAL_b2facbee_4_k_cu_88daeaa2_166554cuda3std3__45__cpo4cendE)
_ZN40_INTERNAL_b2facbee_4_k_cu_88daeaa2_166554cuda3std3__45__cpo4cendE:
	.zero		1
	.type		_ZN40_INTERNAL_b2facbee_4_k_cu_88daeaa2_166554cuda3std6ranges3__45__cpo4swapE,@object
	.size		_ZN40_INTERNAL_b2facbee_4_k_cu_88daeaa2_166554cuda3std6ranges3__45__cpo4swapE,(.L_8 - _ZN40_INTERNAL_b2facbee_4_k_cu_88daeaa2_166554cuda3std6ranges3__45__cpo4swapE)
_ZN40_INTERNAL_b2facbee_4_k_cu_88daeaa2_166554cuda3std6ranges3__45__cpo4swapE:
	.zero		1
.L_8:


//--------------------- .nv.constant0._ZN7cutlass13device_kernelINS_4gemm6kernel13GemmUniversalIN4cute5tupleIJiiiiEEENS1_10collective13CollectiveMmaINS1_34MainloopSm90TmaGmmaWarpSpecializedILi11ENS5_IJNS4_1CILi1EEESB_SB_EEENS1_35KernelTmaWarpSpecializedCooperativeEEENS5_IJNSA_ILi256EEENSA_ILi64EEENSA_ILi32EEEEEENS_10bfloat16_tENS5_IJlSB_lEEESJ_SK_NS4_8TiledMMAINS4_8MMA_AtomIJNS4_4SM904GMMA27MMA_64x64x16_F32BF16BF16_SSILNSO_5MajorE0ELSQ_0ELNSO_7ScaleInE1ELSR_1EEEEEENS4_6LayoutINS5_IJNSA_ILi2EEESB_SB_EEENS5_IJSB_NSA_ILi0EEESX_EEEEENS5_IJNS4_10UnderscoreES10_S10_EEEEENS4_13SM90_TMA_LOADENS4_14ComposedLayoutINS4_7SwizzleILi2ELi4ELi3EEENS4_18smem_ptr_flag_bitsILi16EEENSU_INS5_IJNSA_ILi8EEESH_EEENS5_IJSH_SB_EEEEEEEvNS4_8identityES13_S1D_vS1E_EENS_8epilogue10collective6detail29Sm90TmaWarpSpecializedAdapterINS1H_15DefaultEpilogueISJ_SK_SK_NS1G_6thread17LinearCombinationISJ_Li1EffLNS1L_9ScaleType4KindE0ELNS_15FloatRoundStyleE2ESJ_EENS1_15EpilogueDefaultEEEEEvvEEEEvNT_6ParamsE --------------------------
	.section	.nv.constant0._ZN7cutlass13device_kernelINS_4gemm6kernel13GemmUniversalIN4cute5tupleIJiiiiEEENS1_10collective13CollectiveMmaINS1_34MainloopSm90TmaGmmaWarpSpecializedILi11ENS5_IJNS4_1CILi1EEESB_SB_EEENS1_35KernelTmaWarpSpecializedCooperativeEEENS5_IJNSA_ILi256EEENSA_ILi64EEENSA_ILi32EEEEEENS_10bfloat16_tENS5_IJlSB_lEEESJ_SK_NS4_8TiledMMAINS4_8MMA_AtomIJNS4_4SM904GMMA27MMA_64x64x16_F32BF16BF16_SSILNSO_5MajorE0ELSQ_0ELNSO_7ScaleInE1ELSR_1EEEEEENS4_6LayoutINS5_IJNSA_ILi2EEESB_SB_EEENS5_IJSB_NSA_ILi0EEESX_EEEEENS5_IJNS4_10UnderscoreES10_S10_EEEEENS4_13SM90_TMA_LOADENS4_14ComposedLayoutINS4_7SwizzleILi2ELi4ELi3EEENS4_18smem_ptr_flag_bitsILi16EEENSU_INS5_IJNSA_ILi8EEESH_EEENS5_IJSH_SB_EEEEEEEvNS4_8identityES13_S1D_vS1E_EENS_8epilogue10collective6detail29Sm90TmaWarpSpecializedAdapterINS1H_15DefaultEpilogueISJ_SK_SK_NS1G_6thread17LinearCombinationISJ_Li1EffLNS1L_9ScaleType4KindE0ELNS_15FloatRoundStyleE2ESJ_EENS1_15EpilogueDefaultEEEEEvvEEEEvNT_6ParamsE,"a",@progbits
	.sectionflags	@""
	.align	4
.nv.constant0._ZN7cutlass13device_kernelINS_4gemm6kernel13GemmUniversalIN4cute5tupleIJiiiiEEENS1_10collective13CollectiveMmaINS1_34MainloopSm90TmaGmmaWarpSpecializedILi11ENS5_IJNS4_1CILi1EEESB_SB_EEENS1_35KernelTmaWarpSpecializedCooperativeEEENS5_IJNSA_ILi256EEENSA_ILi64EEENSA_ILi32EEEEEENS_10bfloat16_tENS5_IJlSB_lEEESJ_SK_NS4_8TiledMMAINS4_8MMA_AtomIJNS4_4SM904GMMA27MMA_64x64x16_F32BF16BF16_SSILNSO_5MajorE0ELSQ_0ELNSO_7ScaleInE1ELSR_1EEEEEENS4_6LayoutINS5_IJNSA_ILi2EEESB_SB_EEENS5_IJSB_NSA_ILi0EEESX_EEEEENS5_IJNS4_10UnderscoreES10_S10_EEEEENS4_13SM90_TMA_LOADENS4_14ComposedLayoutINS4_7SwizzleILi2ELi4ELi3EEENS4_18smem_ptr_flag_bitsILi16EEENSU_INS5_IJNSA_ILi8EEESH_EEENS5_IJSH_SB_EEEEEEEvNS4_8identityES13_S1D_vS1E_EENS_8epilogue10collective6detail29Sm90TmaWarpSpecializedAdapterINS1H_15DefaultEpilogueISJ_SK_SK_NS1G_6thread17LinearCombinationISJ_Li1EffLNS1L_9ScaleType4KindE0ELNS_15FloatRoundStyleE2ESJ_EENS1_15EpilogueDefaultEEEEEvvEEEEvNT_6ParamsE:
	.zero		1664


//--------------------- SYMBOLS --------------------------

	.type		.nv.reservedSmem.offset0,@object
	.size		.nv.reservedSmem.offset0,0x4
	.type		__assertfail,@function
